//
// Generated by NVIDIA NVVM Compiler
//
// Compiler Build ID: CL-36424714
// Cuda compilation tools, release 13.0, V13.0.88
// Based on NVVM 20.0.0
//

.version 9.0
.target sm_100
.address_size 64

	// .globl	_Z39CalculatingTupleSumsAndSingleLengthPstsPdS_S_S_P12_DataForPstsS_Pcdddiii
.func  (.param .b64 func_retval0) __internal_accurate_pow
(
	.param .b64 __internal_accurate_pow_param_0
)
;
.global .align 4 .b8 dev_data[200];
.global .align 4 .u32 dev_count;
.global .align 4 .u32 dev_wind_count;
.global .align 4 .u32 dev_pst_count;
.global .align 4 .u32 multipleLengthPstCounter;
.global .align 4 .u32 charArrayCounter;
.global .align 1 .b8 _ZN34_INTERNAL_544976bc_4_k_cu_4e1686954cuda3std3__45__cpo5beginE[1];
.global .align 1 .b8 _ZN34_INTERNAL_544976bc_4_k_cu_4e1686954cuda3std3__45__cpo3endE[1];
.global .align 1 .b8 _ZN34_INTERNAL_544976bc_4_k_cu_4e1686954cuda3std3__45__cpo6cbeginE[1];
.global .align 1 .b8 _ZN34_INTERNAL_544976bc_4_k_cu_4e1686954cuda3std3__45__cpo4cendE[1];
.global .align 1 .b8 _ZN34_INTERNAL_544976bc_4_k_cu_4e1686954cuda3std3__45__cpo6rbeginE[1];
.global .align 1 .b8 _ZN34_INTERNAL_544976bc_4_k_cu_4e1686954cuda3std3__45__cpo4rendE[1];
.global .align 1 .b8 _ZN34_INTERNAL_544976bc_4_k_cu_4e1686954cuda3std3__45__cpo7crbeginE[1];
.global .align 1 .b8 _ZN34_INTERNAL_544976bc_4_k_cu_4e1686954cuda3std3__45__cpo5crendE[1];
.global .align 1 .b8 _ZN34_INTERNAL_544976bc_4_k_cu_4e1686954cuda3std3__436_GLOBAL__N__544976bc_4_k_cu_4e1686956ignoreE[1];
.global .align 1 .b8 _ZN34_INTERNAL_544976bc_4_k_cu_4e1686954cuda3std3__419piecewise_constructE[1];
.global .align 1 .b8 _ZN34_INTERNAL_544976bc_4_k_cu_4e1686954cuda3std3__48in_placeE[1];
.global .align 1 .b8 _ZN34_INTERNAL_544976bc_4_k_cu_4e1686954cuda3std3__420unreachable_sentinelE[1];
.global .align 1 .b8 _ZN34_INTERNAL_544976bc_4_k_cu_4e1686954cuda3std3__47nulloptE[1];
.global .align 1 .b8 _ZN34_INTERNAL_544976bc_4_k_cu_4e1686954cuda3std3__48unexpectE[1];
.global .align 1 .b8 _ZN34_INTERNAL_544976bc_4_k_cu_4e1686954cuda3std6ranges3__45__cpo4swapE[1];
.global .align 1 .b8 _ZN34_INTERNAL_544976bc_4_k_cu_4e1686954cuda3std6ranges3__45__cpo9iter_moveE[1];
.global .align 1 .b8 _ZN34_INTERNAL_544976bc_4_k_cu_4e1686954cuda3std6ranges3__45__cpo5beginE[1];
.global .align 1 .b8 _ZN34_INTERNAL_544976bc_4_k_cu_4e1686954cuda3std6ranges3__45__cpo3endE[1];
.global .align 1 .b8 _ZN34_INTERNAL_544976bc_4_k_cu_4e1686954cuda3std6ranges3__45__cpo6cbeginE[1];
.global .align 1 .b8 _ZN34_INTERNAL_544976bc_4_k_cu_4e1686954cuda3std6ranges3__45__cpo4cendE[1];
.global .align 1 .b8 _ZN34_INTERNAL_544976bc_4_k_cu_4e1686954cuda3std6ranges3__45__cpo7advanceE[1];
.global .align 1 .b8 _ZN34_INTERNAL_544976bc_4_k_cu_4e1686954cuda3std6ranges3__45__cpo9iter_swapE[1];
.global .align 1 .b8 _ZN34_INTERNAL_544976bc_4_k_cu_4e1686954cuda3std6ranges3__45__cpo4nextE[1];
.global .align 1 .b8 _ZN34_INTERNAL_544976bc_4_k_cu_4e1686954cuda3std6ranges3__45__cpo4prevE[1];
.global .align 1 .b8 _ZN34_INTERNAL_544976bc_4_k_cu_4e1686954cuda3std6ranges3__45__cpo4dataE[1];
.global .align 1 .b8 _ZN34_INTERNAL_544976bc_4_k_cu_4e1686954cuda3std6ranges3__45__cpo5cdataE[1];
.global .align 1 .b8 _ZN34_INTERNAL_544976bc_4_k_cu_4e1686954cuda3std6ranges3__45__cpo4sizeE[1];
.global .align 1 .b8 _ZN34_INTERNAL_544976bc_4_k_cu_4e1686954cuda3std6ranges3__45__cpo5ssizeE[1];
.global .align 1 .b8 _ZN34_INTERNAL_544976bc_4_k_cu_4e1686954cuda3std6ranges3__45__cpo8distanceE[1];
.global .align 1 .b8 _ZN34_INTERNAL_544976bc_4_k_cu_4e1686956thrust24THRUST_300001_SM_1000_NS8cuda_cub3parE[1];
.global .align 1 .b8 _ZN34_INTERNAL_544976bc_4_k_cu_4e1686956thrust24THRUST_300001_SM_1000_NS8cuda_cub10par_nosyncE[1];
.global .align 1 .b8 _ZN34_INTERNAL_544976bc_4_k_cu_4e1686956thrust24THRUST_300001_SM_1000_NS6system6detail10sequential3seqE[1];
.global .align 1 .b8 _ZN34_INTERNAL_544976bc_4_k_cu_4e1686956thrust24THRUST_300001_SM_1000_NS12placeholders2_1E[1];
.global .align 1 .b8 _ZN34_INTERNAL_544976bc_4_k_cu_4e1686956thrust24THRUST_300001_SM_1000_NS12placeholders2_2E[1];
.global .align 1 .b8 _ZN34_INTERNAL_544976bc_4_k_cu_4e1686956thrust24THRUST_300001_SM_1000_NS12placeholders2_3E[1];
.global .align 1 .b8 _ZN34_INTERNAL_544976bc_4_k_cu_4e1686956thrust24THRUST_300001_SM_1000_NS12placeholders2_4E[1];
.global .align 1 .b8 _ZN34_INTERNAL_544976bc_4_k_cu_4e1686956thrust24THRUST_300001_SM_1000_NS12placeholders2_5E[1];
.global .align 1 .b8 _ZN34_INTERNAL_544976bc_4_k_cu_4e1686956thrust24THRUST_300001_SM_1000_NS12placeholders2_6E[1];
.global .align 1 .b8 _ZN34_INTERNAL_544976bc_4_k_cu_4e1686956thrust24THRUST_300001_SM_1000_NS12placeholders2_7E[1];
.global .align 1 .b8 _ZN34_INTERNAL_544976bc_4_k_cu_4e1686956thrust24THRUST_300001_SM_1000_NS12placeholders2_8E[1];
.global .align 1 .b8 _ZN34_INTERNAL_544976bc_4_k_cu_4e1686956thrust24THRUST_300001_SM_1000_NS12placeholders2_9E[1];
.global .align 1 .b8 _ZN34_INTERNAL_544976bc_4_k_cu_4e1686956thrust24THRUST_300001_SM_1000_NS12placeholders3_10E[1];
.global .align 1 .b8 _ZN34_INTERNAL_544976bc_4_k_cu_4e1686956thrust24THRUST_300001_SM_1000_NS3seqE[1];

.visible .entry _Z39CalculatingTupleSumsAndSingleLengthPstsPdS_S_S_P12_DataForPstsS_Pcdddiii(
	.param .u64 .ptr .align 1 _Z39CalculatingTupleSumsAndSingleLengthPstsPdS_S_S_P12_DataForPstsS_Pcdddiii_param_0,
	.param .u64 .ptr .align 1 _Z39CalculatingTupleSumsAndSingleLengthPstsPdS_S_S_P12_DataForPstsS_Pcdddiii_param_1,
	.param .u64 .ptr .align 1 _Z39CalculatingTupleSumsAndSingleLengthPstsPdS_S_S_P12_DataForPstsS_Pcdddiii_param_2,
	.param .u64 .ptr .align 1 _Z39CalculatingTupleSumsAndSingleLengthPstsPdS_S_S_P12_DataForPstsS_Pcdddiii_param_3,
	.param .u64 .ptr .align 1 _Z39CalculatingTupleSumsAndSingleLengthPstsPdS_S_S_P12_DataForPstsS_Pcdddiii_param_4,
	.param .u64 .ptr .align 1 _Z39CalculatingTupleSumsAndSingleLengthPstsPdS_S_S_P12_DataForPstsS_Pcdddiii_param_5,
	.param .u64 .ptr .align 1 _Z39CalculatingTupleSumsAndSingleLengthPstsPdS_S_S_P12_DataForPstsS_Pcdddiii_param_6,
	.param .f64 _Z39CalculatingTupleSumsAndSingleLengthPstsPdS_S_S_P12_DataForPstsS_Pcdddiii_param_7,
	.param .f64 _Z39CalculatingTupleSumsAndSingleLengthPstsPdS_S_S_P12_DataForPstsS_Pcdddiii_param_8,
	.param .f64 _Z39CalculatingTupleSumsAndSingleLengthPstsPdS_S_S_P12_DataForPstsS_Pcdddiii_param_9,
	.param .u32 _Z39CalculatingTupleSumsAndSingleLengthPstsPdS_S_S_P12_DataForPstsS_Pcdddiii_param_10,
	.param .u32 _Z39CalculatingTupleSumsAndSingleLengthPstsPdS_S_S_P12_DataForPstsS_Pcdddiii_param_11,
	.param .u32 _Z39CalculatingTupleSumsAndSingleLengthPstsPdS_S_S_P12_DataForPstsS_Pcdddiii_param_12
)
{
	.reg .pred 	%p<61>;
	.reg .b16 	%rs<5>;
	.reg .b32 	%r<100>;
	.reg .b64 	%rd<72>;
	.reg .b64 	%fd<140>;

	ld.param.u64 	%rd22, [_Z39CalculatingTupleSumsAndSingleLengthPstsPdS_S_S_P12_DataForPstsS_Pcdddiii_param_0];
	ld.param.u64 	%rd23, [_Z39CalculatingTupleSumsAndSingleLengthPstsPdS_S_S_P12_DataForPstsS_Pcdddiii_param_1];
	ld.param.u64 	%rd24, [_Z39CalculatingTupleSumsAndSingleLengthPstsPdS_S_S_P12_DataForPstsS_Pcdddiii_param_2];
	ld.param.u64 	%rd25, [_Z39CalculatingTupleSumsAndSingleLengthPstsPdS_S_S_P12_DataForPstsS_Pcdddiii_param_3];
	ld.param.u64 	%rd26, [_Z39CalculatingTupleSumsAndSingleLengthPstsPdS_S_S_P12_DataForPstsS_Pcdddiii_param_4];
	ld.param.u64 	%rd20, [_Z39CalculatingTupleSumsAndSingleLengthPstsPdS_S_S_P12_DataForPstsS_Pcdddiii_param_5];
	ld.param.u64 	%rd21, [_Z39CalculatingTupleSumsAndSingleLengthPstsPdS_S_S_P12_DataForPstsS_Pcdddiii_param_6];
	ld.param.f64 	%fd29, [_Z39CalculatingTupleSumsAndSingleLengthPstsPdS_S_S_P12_DataForPstsS_Pcdddiii_param_8];
	ld.param.f64 	%fd30, [_Z39CalculatingTupleSumsAndSingleLengthPstsPdS_S_S_P12_DataForPstsS_Pcdddiii_param_9];
	ld.param.u32 	%r32, [_Z39CalculatingTupleSumsAndSingleLengthPstsPdS_S_S_P12_DataForPstsS_Pcdddiii_param_10];
	ld.param.u32 	%r30, [_Z39CalculatingTupleSumsAndSingleLengthPstsPdS_S_S_P12_DataForPstsS_Pcdddiii_param_11];
	ld.param.u32 	%r31, [_Z39CalculatingTupleSumsAndSingleLengthPstsPdS_S_S_P12_DataForPstsS_Pcdddiii_param_12];
	cvta.to.global.u64 	%rd1, %rd26;
	cvta.to.global.u64 	%rd2, %rd21;
	cvta.to.global.u64 	%rd3, %rd20;
	cvta.to.global.u64 	%rd4, %rd25;
	cvta.to.global.u64 	%rd5, %rd24;
	cvta.to.global.u64 	%rd6, %rd22;
	cvta.to.global.u64 	%rd7, %rd23;
	mov.u32 	%r33, %ctaid.x;
	mov.u32 	%r34, %ntid.x;
	mul.lo.s32 	%r1, %r33, %r34;
	mov.u32 	%r2, %tid.x;
	add.s32 	%r35, %r1, %r2;
	add.s32 	%r98, %r35, 1;
	max.s32 	%r36, %r35, %r98;
	setp.ge.s32 	%p2, %r36, %r32;
	@%p2 bra 	$L__BB0_45;
	mul.wide.s32 	%rd27, %r35, 8;
	add.s64 	%rd8, %rd7, %rd27;
	add.s64 	%rd9, %rd6, %rd27;
	setp.ne.s32 	%p3, %r31, 1;
	mov.f64 	%fd31, 0d4000000000000000;
	{
	.reg .b32 %temp; 
	mov.b64 	{%temp, %r5}, %fd31;
	}
	and.b32  	%r6, %r5, 2146435072;
	setp.eq.s32 	%p4, %r6, 1062207488;
	setp.lt.s32 	%p5, %r5, 0;
	selp.b32 	%r7, 0, 2146435072, %p5;
	and.b32  	%r37, %r5, 2147483647;
	setp.ne.s32 	%p6, %r37, 1071644672;
	and.pred  	%p1, %p4, %p6;
	or.b32  	%r8, %r7, -2147483648;
	@%p3 bra 	$L__BB0_39;
	setp.eq.s32 	%p12, %r30, 1;
	@%p12 bra 	$L__BB0_3;
	bra.uni 	$L__BB0_22;
$L__BB0_3:
	ld.param.u64 	%rd69, [_Z39CalculatingTupleSumsAndSingleLengthPstsPdS_S_S_P12_DataForPstsS_Pcdddiii_param_6];
	ld.param.u64 	%rd68, [_Z39CalculatingTupleSumsAndSingleLengthPstsPdS_S_S_P12_DataForPstsS_Pcdddiii_param_5];
	cvta.to.global.u64 	%rd57, %rd69;
	add.s64 	%rd71, %rd57, 1;
	cvta.to.global.u64 	%rd58, %rd68;
	add.s64 	%rd70, %rd58, 8;
	ld.global.f64 	%fd102, [%rd8];
	mul.wide.s32 	%rd59, %r98, 8;
	add.s64 	%rd60, %rd7, %rd59;
	ld.global.f64 	%fd103, [%rd60];
	add.f64 	%fd104, %fd102, %fd103;
	mul.f64 	%fd1, %fd104, 0d3FE0000000000000;
	ld.global.f64 	%fd105, [%rd9];
	add.s64 	%rd12, %rd6, %rd59;
	ld.global.f64 	%fd106, [%rd12];
	add.f64 	%fd107, %fd105, %fd106;
	add.f64 	%fd108, %fd29, %fd107;
	atom.global.add.u32 	%r71, [dev_count], 1;
	mul.wide.s32 	%rd61, %r71, 8;
	add.s64 	%rd62, %rd5, %rd61;
	st.global.f64 	[%rd62], %fd108;
	add.s64 	%rd63, %rd4, %rd61;
	st.global.f64 	[%rd63], %fd1;
	ld.global.f64 	%fd109, [%rd9];
	ld.global.f64 	%fd110, [%rd12];
	sub.f64 	%fd111, %fd109, %fd110;
	abs.f64 	%fd2, %fd111;
	mov.b32 	%r93, 0;
$L__BB0_4:
	ld.global.f64 	%fd112, [%rd70+-8];
	sub.f64 	%fd3, %fd112, %fd2;
	abs.f64 	%fd4, %fd3;
	setp.gtu.f64 	%p37, %fd4, %fd30;
	@%p37 bra 	$L__BB0_11;
	setp.lt.s32 	%p38, %r5, 0;
	setp.eq.s32 	%p39, %r6, 1062207488;
	{
	.reg .b32 %temp; 
	mov.b64 	{%temp, %r11}, %fd4;
	}
	{ // callseq 2, 0
	.param .b64 param0;
	st.param.f64 	[param0], %fd4;
	.param .b64 retval0;
	call.uni (retval0), 
	__internal_accurate_pow, 
	(
	param0
	);
	ld.param.f64 	%fd113, [retval0];
	} // callseq 2
	setp.lt.s32 	%p41, %r11, 0;
	neg.f64 	%fd115, %fd113;
	selp.f64 	%fd116, %fd115, %fd113, %p39;
	selp.f64 	%fd117, %fd116, %fd113, %p41;
	setp.eq.f64 	%p42, %fd3, 0d0000000000000000;
	selp.b32 	%r72, %r11, 0, %p39;
	or.b32  	%r73, %r72, 2146435072;
	selp.b32 	%r74, %r73, %r72, %p38;
	mov.b32 	%r75, 0;
	mov.b64 	%fd118, {%r75, %r74};
	selp.f64 	%fd136, %fd118, %fd117, %p42;
	add.f64 	%fd119, %fd4, 0d4000000000000000;
	{
	.reg .b32 %temp; 
	mov.b64 	{%temp, %r76}, %fd119;
	}
	and.b32  	%r77, %r76, 2146435072;
	setp.ne.s32 	%p43, %r77, 2146435072;
	@%p43 bra 	$L__BB0_10;
	setp.nan.f64 	%p44, %fd3, %fd3;
	@%p44 bra 	$L__BB0_9;
	setp.neu.f64 	%p45, %fd4, 0d7FF0000000000000;
	@%p45 bra 	$L__BB0_10;
	selp.b32 	%r78, %r8, %r7, %p1;
	selp.b32 	%r79, %r78, %r7, %p41;
	mov.b32 	%r80, 0;
	mov.b64 	%fd136, {%r80, %r79};
	bra.uni 	$L__BB0_10;
$L__BB0_9:
	mov.f64 	%fd120, 0d4000000000000000;
	add.rn.f64 	%fd136, %fd4, %fd120;
$L__BB0_10:
	setp.eq.f64 	%p47, %fd4, 0d3FF0000000000000;
	selp.f64 	%fd121, 0d3FF0000000000000, %fd136, %p47;
	ld.global.f64 	%fd122, [%rd9];
	ld.global.f64 	%fd123, [%rd12];
	ld.global.u8 	%rs3, [%rd71+-1];
	atom.global.add.u32 	%r81, [dev_pst_count], 1;
	mul.wide.s32 	%rd64, %r81, 56;
	add.s64 	%rd65, %rd1, %rd64;
	st.global.v2.u32 	[%rd65], {%r35, %r98};
	st.global.f64 	[%rd65+8], %fd122;
	st.global.f64 	[%rd65+16], %fd123;
	st.global.f64 	[%rd65+24], %fd2;
	st.global.u8 	[%rd65+32], %rs3;
	st.global.f64 	[%rd65+40], %fd121;
	st.global.f64 	[%rd65+48], %fd1;
$L__BB0_11:
	setp.eq.s32 	%p48, %r93, 160;
	@%p48 bra 	$L__BB0_20;
	ld.global.f64 	%fd124, [%rd70];
	sub.f64 	%fd9, %fd124, %fd2;
	abs.f64 	%fd10, %fd9;
	setp.gtu.f64 	%p49, %fd10, %fd30;
	@%p49 bra 	$L__BB0_19;
	setp.lt.s32 	%p50, %r5, 0;
	setp.eq.s32 	%p51, %r6, 1062207488;
	{
	.reg .b32 %temp; 
	mov.b64 	{%temp, %r12}, %fd10;
	}
	{ // callseq 3, 0
	.param .b64 param0;
	st.param.f64 	[param0], %fd10;
	.param .b64 retval0;
	call.uni (retval0), 
	__internal_accurate_pow, 
	(
	param0
	);
	ld.param.f64 	%fd125, [retval0];
	} // callseq 3
	setp.lt.s32 	%p53, %r12, 0;
	neg.f64 	%fd127, %fd125;
	selp.f64 	%fd128, %fd127, %fd125, %p51;
	selp.f64 	%fd129, %fd128, %fd125, %p53;
	setp.eq.f64 	%p54, %fd9, 0d0000000000000000;
	selp.b32 	%r82, %r12, 0, %p51;
	or.b32  	%r83, %r82, 2146435072;
	selp.b32 	%r84, %r83, %r82, %p50;
	mov.b32 	%r85, 0;
	mov.b64 	%fd130, {%r85, %r84};
	selp.f64 	%fd137, %fd130, %fd129, %p54;
	add.f64 	%fd131, %fd10, 0d4000000000000000;
	{
	.reg .b32 %temp; 
	mov.b64 	{%temp, %r86}, %fd131;
	}
	and.b32  	%r87, %r86, 2146435072;
	setp.ne.s32 	%p55, %r87, 2146435072;
	@%p55 bra 	$L__BB0_18;
	setp.nan.f64 	%p56, %fd9, %fd9;
	@%p56 bra 	$L__BB0_17;
	setp.neu.f64 	%p57, %fd10, 0d7FF0000000000000;
	@%p57 bra 	$L__BB0_18;
	selp.b32 	%r88, %r8, %r7, %p1;
	selp.b32 	%r89, %r88, %r7, %p53;
	mov.b32 	%r90, 0;
	mov.b64 	%fd137, {%r90, %r89};
	bra.uni 	$L__BB0_18;
$L__BB0_17:
	mov.f64 	%fd132, 0d4000000000000000;
	add.rn.f64 	%fd137, %fd10, %fd132;
$L__BB0_18:
	setp.eq.f64 	%p59, %fd10, 0d3FF0000000000000;
	selp.f64 	%fd133, 0d3FF0000000000000, %fd137, %p59;
	ld.global.f64 	%fd134, [%rd9];
	ld.global.f64 	%fd135, [%rd12];
	ld.global.u8 	%rs4, [%rd71];
	atom.global.add.u32 	%r91, [dev_pst_count], 1;
	mul.wide.s32 	%rd66, %r91, 56;
	add.s64 	%rd67, %rd1, %rd66;
	st.global.v2.u32 	[%rd67], {%r35, %r98};
	st.global.f64 	[%rd67+8], %fd134;
	st.global.f64 	[%rd67+16], %fd135;
	st.global.f64 	[%rd67+24], %fd2;
	st.global.u8 	[%rd67+32], %rs4;
	st.global.f64 	[%rd67+40], %fd133;
	st.global.f64 	[%rd67+48], %fd1;
$L__BB0_19:
	add.s32 	%r93, %r93, 16;
	add.s64 	%rd71, %rd71, 2;
	add.s64 	%rd70, %rd70, 16;
	bra.uni 	$L__BB0_4;
$L__BB0_20:
	add.s32 	%r98, %r98, 1;
	setp.lt.s32 	%p60, %r98, %r32;
	@%p60 bra 	$L__BB0_3;
	bra.uni 	$L__BB0_45;
$L__BB0_21:
	add.s32 	%r98, %r98, 1;
	setp.lt.s32 	%p36, %r98, %r32;
	@%p36 bra 	$L__BB0_22;
	bra.uni 	$L__BB0_45;
$L__BB0_22:
	ld.global.f64 	%fd72, [%rd8];
	mul.wide.s32 	%rd49, %r98, 8;
	add.s64 	%rd50, %rd7, %rd49;
	ld.global.f64 	%fd73, [%rd50];
	add.f64 	%fd74, %fd72, %fd73;
	mul.f64 	%fd15, %fd74, 0d3FE0000000000000;
	ld.global.f64 	%fd75, [%rd9];
	add.s64 	%rd17, %rd6, %rd49;
	ld.global.f64 	%fd76, [%rd17];
	sub.f64 	%fd77, %fd75, %fd76;
	abs.f64 	%fd16, %fd77;
	mov.b32 	%r95, 0;
$L__BB0_23:
	cvt.u64.u32 	%rd51, %r95;
	mul.wide.u32 	%rd52, %r95, 8;
	add.s64 	%rd18, %rd3, %rd52;
	ld.global.f64 	%fd78, [%rd18];
	sub.f64 	%fd17, %fd78, %fd16;
	abs.f64 	%fd18, %fd17;
	setp.gtu.f64 	%p13, %fd18, %fd30;
	add.s64 	%rd19, %rd2, %rd51;
	@%p13 bra 	$L__BB0_30;
	setp.lt.s32 	%p14, %r5, 0;
	setp.eq.s32 	%p15, %r6, 1062207488;
	{
	.reg .b32 %temp; 
	mov.b64 	{%temp, %r17}, %fd18;
	}
	{ // callseq 0, 0
	.param .b64 param0;
	st.param.f64 	[param0], %fd18;
	.param .b64 retval0;
	call.uni (retval0), 
	__internal_accurate_pow, 
	(
	param0
	);
	ld.param.f64 	%fd79, [retval0];
	} // callseq 0
	setp.lt.s32 	%p17, %r17, 0;
	neg.f64 	%fd81, %fd79;
	selp.f64 	%fd82, %fd81, %fd79, %p15;
	selp.f64 	%fd83, %fd82, %fd79, %p17;
	setp.eq.f64 	%p18, %fd17, 0d0000000000000000;
	selp.b32 	%r50, %r17, 0, %p15;
	or.b32  	%r51, %r50, 2146435072;
	selp.b32 	%r52, %r51, %r50, %p14;
	mov.b32 	%r53, 0;
	mov.b64 	%fd84, {%r53, %r52};
	selp.f64 	%fd138, %fd84, %fd83, %p18;
	add.f64 	%fd85, %fd18, 0d4000000000000000;
	{
	.reg .b32 %temp; 
	mov.b64 	{%temp, %r54}, %fd85;
	}
	and.b32  	%r55, %r54, 2146435072;
	setp.ne.s32 	%p19, %r55, 2146435072;
	@%p19 bra 	$L__BB0_29;
	setp.nan.f64 	%p20, %fd17, %fd17;
	@%p20 bra 	$L__BB0_28;
	setp.neu.f64 	%p21, %fd18, 0d7FF0000000000000;
	@%p21 bra 	$L__BB0_29;
	selp.b32 	%r56, %r8, %r7, %p1;
	selp.b32 	%r57, %r56, %r7, %p17;
	mov.b32 	%r58, 0;
	mov.b64 	%fd138, {%r58, %r57};
	bra.uni 	$L__BB0_29;
$L__BB0_28:
	mov.f64 	%fd86, 0d4000000000000000;
	add.rn.f64 	%fd138, %fd18, %fd86;
$L__BB0_29:
	setp.eq.f64 	%p23, %fd18, 0d3FF0000000000000;
	selp.f64 	%fd87, 0d3FF0000000000000, %fd138, %p23;
	ld.global.f64 	%fd88, [%rd9];
	ld.global.f64 	%fd89, [%rd17];
	ld.global.u8 	%rs1, [%rd19];
	atom.global.add.u32 	%r59, [dev_pst_count], 1;
	mul.wide.s32 	%rd53, %r59, 56;
	add.s64 	%rd54, %rd1, %rd53;
	st.global.v2.u32 	[%rd54], {%r35, %r98};
	st.global.f64 	[%rd54+8], %fd88;
	st.global.f64 	[%rd54+16], %fd89;
	st.global.f64 	[%rd54+24], %fd16;
	st.global.u8 	[%rd54+32], %rs1;
	st.global.f64 	[%rd54+40], %fd87;
	st.global.f64 	[%rd54+48], %fd15;
$L__BB0_30:
	setp.eq.s32 	%p24, %r95, 20;
	@%p24 bra 	$L__BB0_21;
	ld.global.f64 	%fd90, [%rd18+8];
	sub.f64 	%fd23, %fd90, %fd16;
	abs.f64 	%fd24, %fd23;
	setp.gtu.f64 	%p25, %fd24, %fd30;
	@%p25 bra 	$L__BB0_38;
	setp.lt.s32 	%p26, %r5, 0;
	setp.eq.s32 	%p27, %r6, 1062207488;
	{
	.reg .b32 %temp; 
	mov.b64 	{%temp, %r18}, %fd24;
	}
	{ // callseq 1, 0
	.param .b64 param0;
	st.param.f64 	[param0], %fd24;
	.param .b64 retval0;
	call.uni (retval0), 
	__internal_accurate_pow, 
	(
	param0
	);
	ld.param.f64 	%fd91, [retval0];
	} // callseq 1
	setp.lt.s32 	%p29, %r18, 0;
	neg.f64 	%fd93, %fd91;
	selp.f64 	%fd94, %fd93, %fd91, %p27;
	selp.f64 	%fd95, %fd94, %fd91, %p29;
	setp.eq.f64 	%p30, %fd23, 0d0000000000000000;
	selp.b32 	%r60, %r18, 0, %p27;
	or.b32  	%r61, %r60, 2146435072;
	selp.b32 	%r62, %r61, %r60, %p26;
	mov.b32 	%r63, 0;
	mov.b64 	%fd96, {%r63, %r62};
	selp.f64 	%fd139, %fd96, %fd95, %p30;
	add.f64 	%fd97, %fd24, 0d4000000000000000;
	{
	.reg .b32 %temp; 
	mov.b64 	{%temp, %r64}, %fd97;
	}
	and.b32  	%r65, %r64, 2146435072;
	setp.ne.s32 	%p31, %r65, 2146435072;
	@%p31 bra 	$L__BB0_37;
	setp.nan.f64 	%p32, %fd23, %fd23;
	@%p32 bra 	$L__BB0_36;
	setp.neu.f64 	%p33, %fd24, 0d7FF0000000000000;
	@%p33 bra 	$L__BB0_37;
	selp.b32 	%r66, %r8, %r7, %p1;
	selp.b32 	%r67, %r66, %r7, %p29;
	mov.b32 	%r68, 0;
	mov.b64 	%fd139, {%r68, %r67};
	bra.uni 	$L__BB0_37;
$L__BB0_36:
	mov.f64 	%fd98, 0d4000000000000000;
	add.rn.f64 	%fd139, %fd24, %fd98;
$L__BB0_37:
	setp.eq.f64 	%p35, %fd24, 0d3FF0000000000000;
	selp.f64 	%fd99, 0d3FF0000000000000, %fd139, %p35;
	ld.global.f64 	%fd100, [%rd9];
	ld.global.f64 	%fd101, [%rd17];
	ld.global.u8 	%rs2, [%rd19+1];
	atom.global.add.u32 	%r69, [dev_pst_count], 1;
	mul.wide.s32 	%rd55, %r69, 56;
	add.s64 	%rd56, %rd1, %rd55;
	st.global.v2.u32 	[%rd56], {%r35, %r98};
	st.global.f64 	[%rd56+8], %fd100;
	st.global.f64 	[%rd56+16], %fd101;
	st.global.f64 	[%rd56+24], %fd16;
	st.global.u8 	[%rd56+32], %rs2;
	st.global.f64 	[%rd56+40], %fd99;
	st.global.f64 	[%rd56+48], %fd15;
$L__BB0_38:
	add.s32 	%r95, %r95, 2;
	bra.uni 	$L__BB0_23;
$L__BB0_39:
	setp.ne.s32 	%p7, %r30, 1;
	@%p7 bra 	$L__BB0_45;
	not.b32 	%r38, %r1;
	add.s32 	%r39, %r32, %r38;
	sub.s32 	%r40, %r39, %r2;
	and.b32  	%r21, %r40, 3;
	setp.eq.s32 	%p8, %r21, 0;
	@%p8 bra 	$L__BB0_43;
	mov.b32 	%r97, 0;
$L__BB0_42:
	.pragma "nounroll";
	ld.global.f64 	%fd32, [%rd8];
	mul.wide.s32 	%rd28, %r98, 8;
	add.s64 	%rd29, %rd7, %rd28;
	ld.global.f64 	%fd33, [%rd29];
	add.f64 	%fd34, %fd32, %fd33;
	mul.f64 	%fd35, %fd34, 0d3FE0000000000000;
	ld.global.f64 	%fd36, [%rd9];
	add.s64 	%rd30, %rd6, %rd28;
	ld.global.f64 	%fd37, [%rd30];
	add.f64 	%fd38, %fd36, %fd37;
	add.f64 	%fd39, %fd29, %fd38;
	atom.global.add.u32 	%r42, [dev_count], 1;
	mul.wide.s32 	%rd31, %r42, 8;
	add.s64 	%rd32, %rd5, %rd31;
	st.global.f64 	[%rd32], %fd39;
	add.s64 	%rd33, %rd4, %rd31;
	st.global.f64 	[%rd33], %fd35;
	add.s32 	%r98, %r98, 1;
	add.s32 	%r97, %r97, 1;
	setp.ne.s32 	%p9, %r97, %r21;
	@%p9 bra 	$L__BB0_42;
$L__BB0_43:
	sub.s32 	%r43, %r32, %r35;
	add.s32 	%r44, %r43, -2;
	setp.lt.u32 	%p10, %r44, 3;
	@%p10 bra 	$L__BB0_45;
$L__BB0_44:
	ld.global.f64 	%fd40, [%rd8];
	mul.wide.s32 	%rd34, %r98, 8;
	add.s64 	%rd35, %rd7, %rd34;
	ld.global.f64 	%fd41, [%rd35];
	add.f64 	%fd42, %fd40, %fd41;
	mul.f64 	%fd43, %fd42, 0d3FE0000000000000;
	ld.global.f64 	%fd44, [%rd9];
	add.s64 	%rd36, %rd6, %rd34;
	ld.global.f64 	%fd45, [%rd36];
	add.f64 	%fd46, %fd44, %fd45;
	add.f64 	%fd47, %fd29, %fd46;
	atom.global.add.u32 	%r45, [dev_count], 1;
	mul.wide.s32 	%rd37, %r45, 8;
	add.s64 	%rd38, %rd5, %rd37;
	st.global.f64 	[%rd38], %fd47;
	add.s64 	%rd39, %rd4, %rd37;
	st.global.f64 	[%rd39], %fd43;
	ld.global.f64 	%fd48, [%rd8];
	ld.global.f64 	%fd49, [%rd35+8];
	add.f64 	%fd50, %fd48, %fd49;
	mul.f64 	%fd51, %fd50, 0d3FE0000000000000;
	ld.global.f64 	%fd52, [%rd9];
	ld.global.f64 	%fd53, [%rd36+8];
	add.f64 	%fd54, %fd52, %fd53;
	add.f64 	%fd55, %fd29, %fd54;
	atom.global.add.u32 	%r46, [dev_count], 1;
	mul.wide.s32 	%rd40, %r46, 8;
	add.s64 	%rd41, %rd5, %rd40;
	st.global.f64 	[%rd41], %fd55;
	add.s64 	%rd42, %rd4, %rd40;
	st.global.f64 	[%rd42], %fd51;
	ld.global.f64 	%fd56, [%rd8];
	ld.global.f64 	%fd57, [%rd35+16];
	add.f64 	%fd58, %fd56, %fd57;
	mul.f64 	%fd59, %fd58, 0d3FE0000000000000;
	ld.global.f64 	%fd60, [%rd9];
	ld.global.f64 	%fd61, [%rd36+16];
	add.f64 	%fd62, %fd60, %fd61;
	add.f64 	%fd63, %fd29, %fd62;
	atom.global.add.u32 	%r47, [dev_count], 1;
	mul.wide.s32 	%rd43, %r47, 8;
	add.s64 	%rd44, %rd5, %rd43;
	st.global.f64 	[%rd44], %fd63;
	add.s64 	%rd45, %rd4, %rd43;
	st.global.f64 	[%rd45], %fd59;
	ld.global.f64 	%fd64, [%rd8];
	ld.global.f64 	%fd65, [%rd35+24];
	add.f64 	%fd66, %fd64, %fd65;
	mul.f64 	%fd67, %fd66, 0d3FE0000000000000;
	ld.global.f64 	%fd68, [%rd9];
	ld.global.f64 	%fd69, [%rd36+24];
	add.f64 	%fd70, %fd68, %fd69;
	add.f64 	%fd71, %fd29, %fd70;
	atom.global.add.u32 	%r48, [dev_count], 1;
	mul.wide.s32 	%rd46, %r48, 8;
	add.s64 	%rd47, %rd5, %rd46;
	st.global.f64 	[%rd47], %fd71;
	add.s64 	%rd48, %rd4, %rd46;
	st.global.f64 	[%rd48], %fd67;
	add.s32 	%r98, %r98, 4;
	setp.lt.s32 	%p11, %r98, %r32;
	@%p11 bra 	$L__BB0_44;
$L__BB0_45:
	ret;

}
	// .globl	_Z18WindowLaunchKerneliddP34_ShortlistedMassSumsAndIntensitiesiP29_WindowCapturedElementsStructd
.visible .entry _Z18WindowLaunchKerneliddP34_ShortlistedMassSumsAndIntensitiesiP29_WindowCapturedElementsStructd(
	.param .u32 _Z18WindowLaunchKerneliddP34_ShortlistedMassSumsAndIntensitiesiP29_WindowCapturedElementsStructd_param_0,
	.param .f64 _Z18WindowLaunchKerneliddP34_ShortlistedMassSumsAndIntensitiesiP29_WindowCapturedElementsStructd_param_1,
	.param .f64 _Z18WindowLaunchKerneliddP34_ShortlistedMassSumsAndIntensitiesiP29_WindowCapturedElementsStructd_param_2,
	.param .u64 .ptr .align 1 _Z18WindowLaunchKerneliddP34_ShortlistedMassSumsAndIntensitiesiP29_WindowCapturedElementsStructd_param_3,
	.param .u32 _Z18WindowLaunchKerneliddP34_ShortlistedMassSumsAndIntensitiesiP29_WindowCapturedElementsStructd_param_4,
	.param .u64 .ptr .align 1 _Z18WindowLaunchKerneliddP34_ShortlistedMassSumsAndIntensitiesiP29_WindowCapturedElementsStructd_param_5,
	.param .f64 _Z18WindowLaunchKerneliddP34_ShortlistedMassSumsAndIntensitiesiP29_WindowCapturedElementsStructd_param_6
)
{
	.reg .pred 	%p<8>;
	.reg .b32 	%r<22>;
	.reg .b64 	%rd<9>;
	.reg .b64 	%fd<27>;

	ld.param.u32 	%r10, [_Z18WindowLaunchKerneliddP34_ShortlistedMassSumsAndIntensitiesiP29_WindowCapturedElementsStructd_param_0];
	ld.param.f64 	%fd14, [_Z18WindowLaunchKerneliddP34_ShortlistedMassSumsAndIntensitiesiP29_WindowCapturedElementsStructd_param_1];
	ld.param.u64 	%rd3, [_Z18WindowLaunchKerneliddP34_ShortlistedMassSumsAndIntensitiesiP29_WindowCapturedElementsStructd_param_3];
	ld.param.u32 	%r9, [_Z18WindowLaunchKerneliddP34_ShortlistedMassSumsAndIntensitiesiP29_WindowCapturedElementsStructd_param_4];
	ld.param.u64 	%rd4, [_Z18WindowLaunchKerneliddP34_ShortlistedMassSumsAndIntensitiesiP29_WindowCapturedElementsStructd_param_5];
	ld.param.f64 	%fd15, [_Z18WindowLaunchKerneliddP34_ShortlistedMassSumsAndIntensitiesiP29_WindowCapturedElementsStructd_param_6];
	mov.u32 	%r11, %ctaid.x;
	mov.u32 	%r12, %ntid.x;
	mov.u32 	%r13, %tid.x;
	mad.lo.s32 	%r1, %r11, %r12, %r13;
	setp.ge.s32 	%p1, %r1, %r10;
	@%p1 bra 	$L__BB1_9;
	cvt.rn.f64.s32 	%fd17, %r1;
	fma.rn.f64 	%fd1, %fd15, %fd17, %fd14;
	add.f64 	%fd2, %fd1, 0d3FF01DCDEE8AE29D;
	setp.lt.s32 	%p2, %r9, 1;
	mov.f64 	%fd26, 0d7FF8000000000000;
	mov.b32 	%r18, 0;
	@%p2 bra 	$L__BB1_8;
	cvta.to.global.u64 	%rd1, %rd3;
	mov.f64 	%fd20, 0d0000000000000000;
	mov.b32 	%r17, 0;
	mov.u32 	%r18, %r17;
	mov.f64 	%fd21, %fd20;
$L__BB1_3:
	mul.wide.u32 	%rd5, %r17, 16;
	add.s64 	%rd2, %rd1, %rd5;
	ld.global.f64 	%fd5, [%rd2];
	setp.gtu.f64 	%p3, %fd1, %fd5;
	setp.geu.f64 	%p4, %fd5, %fd2;
	or.pred  	%p5, %p3, %p4;
	@%p5 bra 	$L__BB1_5;
	ld.global.f64 	%fd19, [%rd2+8];
	fma.rn.f64 	%fd21, %fd5, %fd19, %fd21;
	add.f64 	%fd20, %fd20, %fd19;
	add.s32 	%r18, %r18, 1;
	bra.uni 	$L__BB1_6;
$L__BB1_5:
	setp.ge.f64 	%p6, %fd5, %fd2;
	@%p6 bra 	$L__BB1_7;
$L__BB1_6:
	add.s32 	%r17, %r17, 1;
	setp.ne.s32 	%p7, %r17, %r9;
	@%p7 bra 	$L__BB1_3;
$L__BB1_7:
	div.rn.f64 	%fd26, %fd21, %fd20;
$L__BB1_8:
	atom.global.add.u32 	%r16, [dev_wind_count], 1;
	cvta.to.global.u64 	%rd6, %rd4;
	mul.wide.s32 	%rd7, %r16, 16;
	add.s64 	%rd8, %rd6, %rd7;
	st.global.f64 	[%rd8], %fd26;
	st.global.u32 	[%rd8+8], %r18;
$L__BB1_9:
	ret;

}
	// .globl	_ZN3cub18CUB_300001_SM_10006detail11EmptyKernelIvEEvv
.visible .entry _ZN3cub18CUB_300001_SM_10006detail11EmptyKernelIvEEvv()
{


	ret;

}
.func  (.param .b64 func_retval0) __internal_accurate_pow(
	.param .b64 __internal_accurate_pow_param_0
)
{
	.reg .pred 	%p<8>;
	.reg .b32 	%r<49>;
	.reg .b32 	%f<3>;
	.reg .b64 	%fd<109>;

	ld.param.f64 	%fd10, [__internal_accurate_pow_param_0];
	{
	.reg .b32 %temp; 
	mov.b64 	{%temp, %r46}, %fd10;
	}
	{
	.reg .b32 %temp; 
	mov.b64 	{%r45, %temp}, %fd10;
	}
	shr.u32 	%r47, %r46, 20;
	setp.gt.u32 	%p1, %r46, 1048575;
	@%p1 bra 	$L__BB3_2;
	mul.f64 	%fd11, %fd10, 0d4350000000000000;
	{
	.reg .b32 %temp; 
	mov.b64 	{%temp, %r46}, %fd11;
	}
	{
	.reg .b32 %temp; 
	mov.b64 	{%r45, %temp}, %fd11;
	}
	shr.u32 	%r16, %r46, 20;
	add.s32 	%r47, %r16, -54;
$L__BB3_2:
	add.s32 	%r48, %r47, -1023;
	and.b32  	%r17, %r46, -2146435073;
	or.b32  	%r18, %r17, 1072693248;
	mov.b64 	%fd107, {%r45, %r18};
	setp.lt.u32 	%p2, %r18, 1073127583;
	@%p2 bra 	$L__BB3_4;
	{
	.reg .b32 %temp; 
	mov.b64 	{%r19, %temp}, %fd107;
	}
	{
	.reg .b32 %temp; 
	mov.b64 	{%temp, %r20}, %fd107;
	}
	add.s32 	%r21, %r20, -1048576;
	mov.b64 	%fd107, {%r19, %r21};
	add.s32 	%r48, %r47, -1022;
$L__BB3_4:
	add.f64 	%fd12, %fd107, 0dBFF0000000000000;
	add.f64 	%fd13, %fd107, 0d3FF0000000000000;
	rcp.approx.ftz.f64 	%fd14, %fd13;
	neg.f64 	%fd15, %fd13;
	fma.rn.f64 	%fd16, %fd15, %fd14, 0d3FF0000000000000;
	fma.rn.f64 	%fd17, %fd16, %fd16, %fd16;
	fma.rn.f64 	%fd18, %fd17, %fd14, %fd14;
	mul.f64 	%fd19, %fd12, %fd18;
	fma.rn.f64 	%fd20, %fd12, %fd18, %fd19;
	mul.f64 	%fd21, %fd20, %fd20;
	fma.rn.f64 	%fd22, %fd21, 0d3EB0F5FF7D2CAFE2, 0d3ED0F5D241AD3B5A;
	fma.rn.f64 	%fd23, %fd22, %fd21, 0d3EF3B20A75488A3F;
	fma.rn.f64 	%fd24, %fd23, %fd21, 0d3F1745CDE4FAECD5;
	fma.rn.f64 	%fd25, %fd24, %fd21, 0d3F3C71C7258A578B;
	fma.rn.f64 	%fd26, %fd25, %fd21, 0d3F6249249242B910;
	fma.rn.f64 	%fd27, %fd26, %fd21, 0d3F89999999999DFB;
	sub.f64 	%fd28, %fd12, %fd20;
	add.f64 	%fd29, %fd28, %fd28;
	neg.f64 	%fd30, %fd20;
	fma.rn.f64 	%fd31, %fd30, %fd12, %fd29;
	mul.f64 	%fd32, %fd18, %fd31;
	fma.rn.f64 	%fd33, %fd21, %fd27, 0d3FB5555555555555;
	mov.f64 	%fd34, 0d3FB5555555555555;
	sub.f64 	%fd35, %fd34, %fd33;
	fma.rn.f64 	%fd36, %fd21, %fd27, %fd35;
	add.f64 	%fd37, %fd36, 0dBC46A4CB00B9E7B0;
	add.f64 	%fd38, %fd33, %fd37;
	sub.f64 	%fd39, %fd33, %fd38;
	add.f64 	%fd40, %fd37, %fd39;
	mul.rn.f64 	%fd41, %fd20, %fd20;
	neg.f64 	%fd42, %fd41;
	fma.rn.f64 	%fd43, %fd20, %fd20, %fd42;
	{
	.reg .b32 %temp; 
	mov.b64 	{%r22, %temp}, %fd32;
	}
	{
	.reg .b32 %temp; 
	mov.b64 	{%temp, %r23}, %fd32;
	}
	add.s32 	%r24, %r23, 1048576;
	mov.b64 	%fd44, {%r22, %r24};
	fma.rn.f64 	%fd45, %fd20, %fd44, %fd43;
	mul.rn.f64 	%fd46, %fd41, %fd20;
	neg.f64 	%fd47, %fd46;
	fma.rn.f64 	%fd48, %fd41, %fd20, %fd47;
	fma.rn.f64 	%fd49, %fd41, %fd32, %fd48;
	fma.rn.f64 	%fd50, %fd45, %fd20, %fd49;
	mul.rn.f64 	%fd51, %fd38, %fd46;
	neg.f64 	%fd52, %fd51;
	fma.rn.f64 	%fd53, %fd38, %fd46, %fd52;
	fma.rn.f64 	%fd54, %fd38, %fd50, %fd53;
	fma.rn.f64 	%fd55, %fd40, %fd46, %fd54;
	add.f64 	%fd56, %fd51, %fd55;
	sub.f64 	%fd57, %fd51, %fd56;
	add.f64 	%fd58, %fd55, %fd57;
	add.f64 	%fd59, %fd20, %fd56;
	sub.f64 	%fd60, %fd20, %fd59;
	add.f64 	%fd61, %fd56, %fd60;
	add.f64 	%fd62, %fd58, %fd61;
	add.f64 	%fd63, %fd32, %fd62;
	add.f64 	%fd64, %fd59, %fd63;
	sub.f64 	%fd65, %fd59, %fd64;
	add.f64 	%fd66, %fd63, %fd65;
	xor.b32  	%r25, %r48, -2147483648;
	mov.b32 	%r26, 1127219200;
	mov.b64 	%fd67, {%r25, %r26};
	mov.b32 	%r27, -2147483648;
	mov.b64 	%fd68, {%r27, %r26};
	sub.f64 	%fd69, %fd67, %fd68;
	fma.rn.f64 	%fd70, %fd69, 0d3FE62E42FEFA39EF, %fd64;
	fma.rn.f64 	%fd71, %fd69, 0dBFE62E42FEFA39EF, %fd70;
	sub.f64 	%fd72, %fd71, %fd64;
	sub.f64 	%fd73, %fd66, %fd72;
	fma.rn.f64 	%fd74, %fd69, 0d3C7ABC9E3B39803F, %fd73;
	add.f64 	%fd75, %fd70, %fd74;
	sub.f64 	%fd76, %fd70, %fd75;
	add.f64 	%fd77, %fd74, %fd76;
	mov.f64 	%fd78, 0d4000000000000000;
	{
	.reg .b32 %temp; 
	mov.b64 	{%temp, %r28}, %fd78;
	}
	{
	.reg .b32 %temp; 
	mov.b64 	{%r29, %temp}, %fd78;
	}
	shl.b32 	%r30, %r28, 1;
	setp.gt.u32 	%p3, %r30, -33554433;
	and.b32  	%r31, %r28, -15728641;
	selp.b32 	%r32, %r31, %r28, %p3;
	mov.b64 	%fd79, {%r29, %r32};
	mul.rn.f64 	%fd80, %fd75, %fd79;
	neg.f64 	%fd81, %fd80;
	fma.rn.f64 	%fd82, %fd75, %fd79, %fd81;
	fma.rn.f64 	%fd83, %fd77, %fd79, %fd82;
	add.f64 	%fd4, %fd80, %fd83;
	sub.f64 	%fd84, %fd80, %fd4;
	add.f64 	%fd5, %fd83, %fd84;
	fma.rn.f64 	%fd85, %fd4, 0d3FF71547652B82FE, 0d4338000000000000;
	{
	.reg .b32 %temp; 
	mov.b64 	{%r13, %temp}, %fd85;
	}
	mov.f64 	%fd86, 0dC338000000000000;
	add.rn.f64 	%fd87, %fd85, %fd86;
	fma.rn.f64 	%fd88, %fd87, 0dBFE62E42FEFA39EF, %fd4;
	fma.rn.f64 	%fd89, %fd87, 0dBC7ABC9E3B39803F, %fd88;
	fma.rn.f64 	%fd90, %fd89, 0d3E5ADE1569CE2BDF, 0d3E928AF3FCA213EA;
	fma.rn.f64 	%fd91, %fd90, %fd89, 0d3EC71DEE62401315;
	fma.rn.f64 	%fd92, %fd91, %fd89, 0d3EFA01997C89EB71;
	fma.rn.f64 	%fd93, %fd92, %fd89, 0d3F2A01A014761F65;
	fma.rn.f64 	%fd94, %fd93, %fd89, 0d3F56C16C1852B7AF;
	fma.rn.f64 	%fd95, %fd94, %fd89, 0d3F81111111122322;
	fma.rn.f64 	%fd96, %fd95, %fd89, 0d3FA55555555502A1;
	fma.rn.f64 	%fd97, %fd96, %fd89, 0d3FC5555555555511;
	fma.rn.f64 	%fd98, %fd97, %fd89, 0d3FE000000000000B;
	fma.rn.f64 	%fd99, %fd98, %fd89, 0d3FF0000000000000;
	fma.rn.f64 	%fd100, %fd99, %fd89, 0d3FF0000000000000;
	{
	.reg .b32 %temp; 
	mov.b64 	{%r14, %temp}, %fd100;
	}
	{
	.reg .b32 %temp; 
	mov.b64 	{%temp, %r15}, %fd100;
	}
	shl.b32 	%r33, %r13, 20;
	add.s32 	%r34, %r33, %r15;
	mov.b64 	%fd108, {%r14, %r34};
	{
	.reg .b32 %temp; 
	mov.b64 	{%temp, %r35}, %fd4;
	}
	mov.b32 	%f2, %r35;
	abs.f32 	%f1, %f2;
	setp.lt.f32 	%p4, %f1, 0f4086232B;
	@%p4 bra 	$L__BB3_7;
	setp.lt.f64 	%p5, %fd4, 0d0000000000000000;
	add.f64 	%fd101, %fd4, 0d7FF0000000000000;
	selp.f64 	%fd108, 0d0000000000000000, %fd101, %p5;
	setp.geu.f32 	%p6, %f1, 0f40874800;
	@%p6 bra 	$L__BB3_7;
	shr.u32 	%r36, %r13, 31;
	add.s32 	%r37, %r13, %r36;
	shr.s32 	%r38, %r37, 1;
	shl.b32 	%r39, %r38, 20;
	add.s32 	%r40, %r15, %r39;
	mov.b64 	%fd102, {%r14, %r40};
	sub.s32 	%r41, %r13, %r38;
	shl.b32 	%r42, %r41, 20;
	add.s32 	%r43, %r42, 1072693248;
	mov.b32 	%r44, 0;
	mov.b64 	%fd103, {%r44, %r43};
	mul.f64 	%fd108, %fd103, %fd102;
$L__BB3_7:
	abs.f64 	%fd104, %fd108;
	setp.eq.f64 	%p7, %fd104, 0d7FF0000000000000;
	fma.rn.f64 	%fd105, %fd108, %fd5, %fd108;
	selp.f64 	%fd106, %fd108, %fd105, %p7;
	st.param.f64 	[func_retval0], %fd106;
	ret;

}


// ===== COMPILED SASS (sm_100) =====

	.target	sm_100

	.elftype	@"ET_EXEC"


//--------------------- .note.nv.tkinfo           --------------------------
	.section	.note.nv.tkinfo,"",@"SHT_NOTE"
	.sectionflags	@"SHF_NOTE_NV_TKINFO"
	.tkinfo
        /*0018*/ 	.word	0x00000002
        /*0030*/ 	.string	""
        /*0030*/ 	.string	"ptxas"
        /*0030*/ 	.string	"Cuda compilation tools, release 13.0, V13.0.88"
        /*0030*/ 	.string	"Build cuda_13.0.r13.0/compiler.36424714_0"
        /*0030*/ 	.string	"-arch sm_100 -m 64 "



//--------------------- .note.nv.cuinfo           --------------------------
	.section	.note.nv.cuinfo,"",@"SHT_NOTE"
	.sectionflags	@"SHF_NOTE_NV_CUINFO"
        /*0018*/ 	.short	0x0002
        /*001a*/ 	.short	0x0064
        /*001c*/ 	.short	0x0082
	.zero		2


//--------------------- .nv.info                  --------------------------
	.section	.nv.info,"",@"SHT_CUDA_INFO"
	.align	4


	//----- nvinfo : EIATTR_REGCOUNT
	.align		4
        /*0000*/ 	.byte	0x04, 0x2f
        /*0002*/ 	.short	(.L_50 - .L_49)
	.align		4
.L_49:
        /*0004*/ 	.word	index@(_Z39CalculatingTupleSumsAndSingleLengthPstsPdS_S_S_P12_DataForPstsS_Pcdddiii)
        /*0008*/ 	.word	0x0000002c


	//----- nvinfo : EIATTR_FRAME_SIZE
	.align		4
.L_50:
        /*000c*/ 	.byte	0x04, 0x11
        /*000e*/ 	.short	(.L_52 - .L_51)
	.align		4
.L_51:
        /*0010*/ 	.word	index@($_Z39CalculatingTupleSumsAndSingleLengthPstsPdS_S_S_P12_DataForPstsS_Pcdddiii$__internal_accurate_pow)
        /*0014*/ 	.word	0x00000000


	//----- nvinfo : EIATTR_FRAME_SIZE
	.align		4
.L_52:
        /*0018*/ 	.byte	0x04, 0x11
        /*001a*/ 	.short	(.L_54 - .L_53)
	.align		4
.L_53:
        /*001c*/ 	.word	index@(_Z39CalculatingTupleSumsAndSingleLengthPstsPdS_S_S_P12_DataForPstsS_Pcdddiii)
        /*0020*/ 	.word	0x00000000


	//----- nvinfo : EIATTR_REGCOUNT
	.align		4
.L_54:
        /*0024*/ 	.byte	0x04, 0x2f
        /*0026*/ 	.short	(.L_56 - .L_55)
	.align		4
.L_55:
        /*0028*/ 	.word	index@(_Z18WindowLaunchKerneliddP34_ShortlistedMassSumsAndIntensitiesiP29_WindowCapturedElementsStructd)
        /*002c*/ 	.word	0x00000019


	//----- nvinfo : EIATTR_FRAME_SIZE
	.align		4
.L_56:
        /*0030*/ 	.byte	0x04, 0x11
        /*0032*/ 	.short	(.L_58 - .L_57)
	.align		4
.L_57:
        /*0034*/ 	.word	index@($__internal_0_$__cuda_sm20_div_rn_f64_full)
        /*0038*/ 	.word	0x00000000


	//----- nvinfo : EIATTR_FRAME_SIZE
	.align		4
.L_58:
        /*003c*/ 	.byte	0x04, 0x11
        /*003e*/ 	.short	(.L_60 - .L_59)
	.align		4
.L_59:
        /*0040*/ 	.word	index@(_Z18WindowLaunchKerneliddP34_ShortlistedMassSumsAndIntensitiesiP29_WindowCapturedElementsStructd)
        /*0044*/ 	.word	0x00000000


	//----- nvinfo : EIATTR_REGCOUNT
	.align		4
.L_60:
        /*0048*/ 	.byte	0x04, 0x2f
        /*004a*/ 	.short	(.L_62 - .L_61)
	.align		4
.L_61:
        /*004c*/ 	.word	index@(_ZN3cub18CUB_300001_SM_10006detail11EmptyKernelIvEEvv)
        /*0050*/ 	.word	0x00000004


	//----- nvinfo : EIATTR_FRAME_SIZE
	.align		4
.L_62:
        /*0054*/ 	.byte	0x04, 0x11
        /*0056*/ 	.short	(.L_64 - .L_63)
	.align		4
.L_63:
        /*0058*/ 	.word	index@(_ZN3cub18CUB_300001_SM_10006detail11EmptyKernelIvEEvv)
        /*005c*/ 	.word	0x00000000


	//----- nvinfo : EIATTR_MIN_STACK_SIZE
	.align		4
.L_64:
        /*0060*/ 	.byte	0x04, 0x12
        /*0062*/ 	.short	(.L_66 - .L_65)
	.align		4
.L_65:
        /*0064*/ 	.word	index@(_ZN3cub18CUB_300001_SM_10006detail11EmptyKernelIvEEvv)
        /*0068*/ 	.word	0x00000000


	//----- nvinfo : EIATTR_MIN_STACK_SIZE
	.align		4
.L_66:
        /*006c*/ 	.byte	0x04, 0x12
        /*006e*/ 	.short	(.L_68 - .L_67)
	.align		4
.L_67:
        /*0070*/ 	.word	index@(_Z18WindowLaunchKerneliddP34_ShortlistedMassSumsAndIntensitiesiP29_WindowCapturedElementsStructd)
        /*0074*/ 	.word	0x00000000


	//----- nvinfo : EIATTR_MIN_STACK_SIZE
	.align		4
.L_68:
        /*0078*/ 	.byte	0x04, 0x12
        /*007a*/ 	.short	(.L_70 - .L_69)
	.align		4
.L_69:
        /*007c*/ 	.word	index@(_Z39CalculatingTupleSumsAndSingleLengthPstsPdS_S_S_P12_DataForPstsS_Pcdddiii)
        /*0080*/ 	.word	0x00000000
.L_70:


//--------------------- .nv.compat                --------------------------
	.section	.nv.compat,"",@"SHT_CUDA_COMPAT_INFO"
	.align	4
        /*0000*/ 	.byte	0x02, 0x09, 0x00, 0x00, 0x02, 0x02, 0x01, 0x00, 0x02, 0x05, 0x05, 0x00, 0x03, 0x07, 0x01, 0x01
        /*0010*/ 	.byte	0x02, 0x03, 0x00, 0x00, 0x02, 0x06, 0x01, 0x00, 0x04, 0x0b, 0x08, 0x00, 0x01, 0x00, 0x00, 0x00
        /*0020*/ 	.byte	0x00, 0x00, 0x00, 0x00


//--------------------- .nv.info._ZN3cub18CUB_300001_SM_10006detail11EmptyKernelIvEEvv --------------------------
	.section	.nv.info._ZN3cub18CUB_300001_SM_10006detail11EmptyKernelIvEEvv,"",@"SHT_CUDA_INFO"
	.sectionflags	@""
	.align	4


	//----- nvinfo : EIATTR_CUDA_API_VERSION
	.align		4
        /*0000*/ 	.byte	0x04, 0x37
        /*0002*/ 	.short	(.L_72 - .L_71)
.L_71:
        /*0004*/ 	.word	0x00000082


	//----- nvinfo : EIATTR_SPARSE_MMA_MASK
	.align		4
.L_72:
        /*0008*/ 	.byte	0x03, 0x50
        /*000a*/ 	.short	0x0000


	//----- nvinfo : EIATTR_MAXREG_COUNT
	.align		4
        /*000c*/ 	.byte	0x03, 0x1b
        /*000e*/ 	.short	0x00ff


	//----- nvinfo : EIATTR_MERCURY_ISA_VERSION
	.align		4
        /*0010*/ 	.byte	0x03, 0x5f
        /*0012*/ 	.short	0x0101


	//----- nvinfo : EIATTR_VRC_CTA_INIT_COUNT
	.align		4
        /*0014*/ 	.byte	0x02, 0x4a
	.zero		1
	.zero		1


	//----- nvinfo : EIATTR_EXIT_INSTR_OFFSETS
	.align		4
        /*0018*/ 	.byte	0x04, 0x1c
        /*001a*/ 	.short	(.L_74 - .L_73)


	//   ....[0]....
.L_73:
        /*001c*/ 	.word	0x00000010


	//----- nvinfo : EIATTR_SW_WAR
	.align		4
.L_74:
        /*0020*/ 	.byte	0x04, 0x36
        /*0022*/ 	.short	(.L_76 - .L_75)
.L_75:
        /*0024*/ 	.word	0x00000008
.L_76:


//--------------------- .nv.info._Z18WindowLaunchKerneliddP34_ShortlistedMassSumsAndIntensitiesiP29_WindowCapturedElementsStructd --------------------------
	.section	.nv.info._Z18WindowLaunchKerneliddP34_ShortlistedMassSumsAndIntensitiesiP29_WindowCapturedElementsStructd,"",@"SHT_CUDA_INFO"
	.sectionflags	@""
	.align	4


	//----- nvinfo : EIATTR_CUDA_API_VERSION
	.align		4
        /*0000*/ 	.byte	0x04, 0x37
        /*0002*/ 	.short	(.L_78 - .L_77)
.L_77:
        /*0004*/ 	.word	0x00000082


	//----- nvinfo : EIATTR_KPARAM_INFO
	.align		4
.L_78:
        /*0008*/ 	.byte	0x04, 0x17
        /*000a*/ 	.short	(.L_80 - .L_79)
.L_79:
        /*000c*/ 	.word	0x00000000
        /*0010*/ 	.short	0x0006
        /*0012*/ 	.short	0x0030
        /*0014*/ 	.byte	0x00, 0xf0, 0x21, 0x00


	//----- nvinfo : EIATTR_KPARAM_INFO
	.align		4
.L_80:
        /*0018*/ 	.byte	0x04, 0x17
        /*001a*/ 	.short	(.L_82 - .L_81)
.L_81:
        /*001c*/ 	.word	0x00000000
        /*0020*/ 	.short	0x0005
        /*0022*/ 	.short	0x0028
        /*0024*/ 	.byte	0x00, 0xf5, 0x21, 0x00


	//----- nvinfo : EIATTR_KPARAM_INFO
	.align		4
.L_82:
        /*0028*/ 	.byte	0x04, 0x17
        /*002a*/ 	.short	(.L_84 - .L_83)
.L_83:
        /*002c*/ 	.word	0x00000000
        /*0030*/ 	.short	0x0004
        /*0032*/ 	.short	0x0020
        /*0034*/ 	.byte	0x00, 0xf0, 0x11, 0x00


	//----- nvinfo : EIATTR_KPARAM_INFO
	.align		4
.L_84:
        /*0038*/ 	.byte	0x04, 0x17
        /*003a*/ 	.short	(.L_86 - .L_85)
.L_85:
        /*003c*/ 	.word	0x00000000
        /*0040*/ 	.short	0x0003
        /*0042*/ 	.short	0x0018
        /*0044*/ 	.byte	0x00, 0xf5, 0x21, 0x00


	//----- nvinfo : EIATTR_KPARAM_INFO
	.align		4
.L_86:
        /*0048*/ 	.byte	0x04, 0x17
        /*004a*/ 	.short	(.L_88 - .L_87)
.L_87:
        /*004c*/ 	.word	0x00000000
        /*0050*/ 	.short	0x0002
        /*0052*/ 	.short	0x0010
        /*0054*/ 	.byte	0x00, 0xf0, 0x21, 0x00


	//----- nvinfo : EIATTR_KPARAM_INFO
	.align		4
.L_88:
        /*0058*/ 	.byte	0x04, 0x17
        /*005a*/ 	.short	(.L_90 - .L_89)
.L_89:
        /*005c*/ 	.word	0x00000000
        /*0060*/ 	.short	0x0001
        /*0062*/ 	.short	0x0008
        /*0064*/ 	.byte	0x00, 0xf0, 0x21, 0x00


	//----- nvinfo : EIATTR_KPARAM_INFO
	.align		4
.L_90:
        /*0068*/ 	.byte	0x04, 0x17
        /*006a*/ 	.short	(.L_92 - .L_91)
.L_91:
        /*006c*/ 	.word	0x00000000
        /*0070*/ 	.short	0x0000
        /*0072*/ 	.short	0x0000
        /*0074*/ 	.byte	0x00, 0xf0, 0x11, 0x00


	//----- nvinfo : EIATTR_SPARSE_MMA_MASK
	.align		4
.L_92:
        /*0078*/ 	.byte	0x03, 0x50
        /*007a*/ 	.short	0x0000


	//----- nvinfo : EIATTR_MAXREG_COUNT
	.align		4
        /*007c*/ 	.byte	0x03, 0x1b
        /*007e*/ 	.short	0x00ff


	//----- nvinfo : EIATTR_MERCURY_ISA_VERSION
	.align		4
        /*0080*/ 	.byte	0x03, 0x5f
        /*0082*/ 	.short	0x0101


	//----- nvinfo : EIATTR_INT_WARP_WIDE_INSTR_OFFSETS
	.align		4
        /*0084*/ 	.byte	0x04, 0x31
        /*0086*/ 	.short	(.L_94 - .L_93)


	//   ....[0]....
.L_93:
        /*0088*/ 	.word	0x00000440


	//   ....[1]....
        /*008c*/ 	.word	0x000004e0


	//----- nvinfo : EIATTR_VRC_CTA_INIT_COUNT
	.align		4
.L_94:
        /*0090*/ 	.byte	0x02, 0x4a
	.zero		1
	.zero		1


	//----- nvinfo : EIATTR_EXIT_INSTR_OFFSETS
	.align		4
        /*0094*/ 	.byte	0x04, 0x1c
        /*0096*/ 	.short	(.L_96 - .L_95)


	//   ....[0]....
.L_95:
        /*0098*/ 	.word	0x00000070


	//   ....[1]....
        /*009c*/ 	.word	0x00000530


	//----- nvinfo : EIATTR_CRS_STACK_SIZE
	.align		4
.L_96:
        /*00a0*/ 	.byte	0x04, 0x1e
        /*00a2*/ 	.short	(.L_98 - .L_97)
.L_97:
        /*00a4*/ 	.word	0x00000000


	//----- nvinfo : EIATTR_CBANK_PARAM_SIZE
	.align		4
.L_98:
        /*00a8*/ 	.byte	0x03, 0x19
        /*00aa*/ 	.short	0x0038


	//----- nvinfo : EIATTR_PARAM_CBANK
	.align		4
        /*00ac*/ 	.byte	0x04, 0x0a
        /*00ae*/ 	.short	(.L_100 - .L_99)
	.align		4
.L_99:
        /*00b0*/ 	.word	index@(.nv.constant0._Z18WindowLaunchKerneliddP34_ShortlistedMassSumsAndIntensitiesiP29_WindowCapturedElementsStructd)
        /*00b4*/ 	.short	0x0380
        /*00b6*/ 	.short	0x0038


	//----- nvinfo : EIATTR_SW_WAR
	.align		4
.L_100:
        /*00b8*/ 	.byte	0x04, 0x36
        /*00ba*/ 	.short	(.L_102 - .L_101)
.L_101:
        /*00bc*/ 	.word	0x00000008
.L_102:


//--------------------- .nv.info._Z39CalculatingTupleSumsAndSingleLengthPstsPdS_S_S_P12_DataForPstsS_Pcdddiii --------------------------
	.section	.nv.info._Z39CalculatingTupleSumsAndSingleLengthPstsPdS_S_S_P12_DataForPstsS_Pcdddiii,"",@"SHT_CUDA_INFO"
	.sectionflags	@""
	.align	4


	//----- nvinfo : EIATTR_CUDA_API_VERSION
	.align		4
        /*0000*/ 	.byte	0x04, 0x37
        /*0002*/ 	.short	(.L_104 - .L_103)
.L_103:
        /*0004*/ 	.word	0x00000082


	//----- nvinfo : EIATTR_KPARAM_INFO
	.align		4
.L_104:
        /*0008*/ 	.byte	0x04, 0x17
        /*000a*/ 	.short	(.L_106 - .L_105)
.L_105:
        /*000c*/ 	.word	0x00000000
        /*0010*/ 	.short	0x000c
        /*0012*/ 	.short	0x0058
        /*0014*/ 	.byte	0x00, 0xf0, 0x11, 0x00


	//----- nvinfo : EIATTR_KPARAM_INFO
	.align		4
.L_106:
        /*0018*/ 	.byte	0x04, 0x17
        /*001a*/ 	.short	(.L_108 - .L_107)
.L_107:
        /*001c*/ 	.word	0x00000000
        /*0020*/ 	.short	0x000b
        /*0022*/ 	.short	0x0054
        /*0024*/ 	.byte	0x00, 0xf0, 0x11, 0x00


	//----- nvinfo : EIATTR_KPARAM_INFO
	.align		4
.L_108:
        /*0028*/ 	.byte	0x04, 0x17
        /*002a*/ 	.short	(.L_110 - .L_109)
.L_109:
        /*002c*/ 	.word	0x00000000
        /*0030*/ 	.short	0x000a
        /*0032*/ 	.short	0x0050
        /*0034*/ 	.byte	0x00, 0xf0, 0x11, 0x00


	//----- nvinfo : EIATTR_KPARAM_INFO
	.align		4
.L_110:
        /*0038*/ 	.byte	0x04, 0x17
        /*003a*/ 	.short	(.L_112 - .L_111)
.L_111:
        /*003c*/ 	.word	0x00000000
        /*0040*/ 	.short	0x0009
        /*0042*/ 	.short	0x0048
        /*0044*/ 	.byte	0x00, 0xf0, 0x21, 0x00


	//----- nvinfo : EIATTR_KPARAM_INFO
	.align		4
.L_112:
        /*0048*/ 	.byte	0x04, 0x17
        /*004a*/ 	.short	(.L_114 - .L_113)
.L_113:
        /*004c*/ 	.word	0x00000000
        /*0050*/ 	.short	0x0008
        /*0052*/ 	.short	0x0040
        /*0054*/ 	.byte	0x00, 0xf0, 0x21, 0x00


	//----- nvinfo : EIATTR_KPARAM_INFO
	.align		4
.L_114:
        /*0058*/ 	.byte	0x04, 0x17
        /*005a*/ 	.short	(.L_116 - .L_115)
.L_115:
        /*005c*/ 	.word	0x00000000
        /*0060*/ 	.short	0x0007
        /*0062*/ 	.short	0x0038
        /*0064*/ 	.byte	0x00, 0xf0, 0x21, 0x00


	//----- nvinfo : EIATTR_KPARAM_INFO
	.align		4
.L_116:
        /*0068*/ 	.byte	0x04, 0x17
        /*006a*/ 	.short	(.L_118 - .L_117)
.L_117:
        /*006c*/ 	.word	0x00000000
        /*0070*/ 	.short	0x0006
        /*0072*/ 	.short	0x0030
        /*0074*/ 	.byte	0x00, 0xf5, 0x21, 0x00


	//----- nvinfo : EIATTR_KPARAM_INFO
	.align		4
.L_118:
        /*0078*/ 	.byte	0x04, 0x17
        /*007a*/ 	.short	(.L_120 - .L_119)
.L_119:
        /*007c*/ 	.word	0x00000000
        /*0080*/ 	.short	0x0005
        /*0082*/ 	.short	0x0028
        /*0084*/ 	.byte	0x00, 0xf5, 0x21, 0x00


	//----- nvinfo : EIATTR_KPARAM_INFO
	.align		4
.L_120:
        /*0088*/ 	.byte	0x04, 0x17
        /*008a*/ 	.short	(.L_122 - .L_121)
.L_121:
        /*008c*/ 	.word	0x00000000
        /*0090*/ 	.short	0x0004
        /*0092*/ 	.short	0x0020
        /*0094*/ 	.byte	0x00, 0xf5, 0x21, 0x00


	//----- nvinfo : EIATTR_KPARAM_INFO
	.align		4
.L_122:
        /*0098*/ 	.byte	0x04, 0x17
        /*009a*/ 	.short	(.L_124 - .L_123)
.L_123:
        /*009c*/ 	.word	0x00000000
        /*00a0*/ 	.short	0x0003
        /*00a2*/ 	.short	0x0018
        /*00a4*/ 	.byte	0x00, 0xf5, 0x21, 0x00


	//----- nvinfo : EIATTR_KPARAM_INFO
	.align		4
.L_124:
        /*00a8*/ 	.byte	0x04, 0x17
        /*00aa*/ 	.short	(.L_126 - .L_125)
.L_125:
        /*00ac*/ 	.word	0x00000000
        /*00b0*/ 	.short	0x0002
        /*00b2*/ 	.short	0x0010
        /*00b4*/ 	.byte	0x00, 0xf5, 0x21, 0x00


	//----- nvinfo : EIATTR_KPARAM_INFO
	.align		4
.L_126:
        /*00b8*/ 	.byte	0x04, 0x17
        /*00ba*/ 	.short	(.L_128 - .L_127)
.L_127:
        /*00bc*/ 	.word	0x00000000
        /*00c0*/ 	.short	0x0001
        /*00c2*/ 	.short	0x0008
        /*00c4*/ 	.byte	0x00, 0xf5, 0x21, 0x00


	//----- nvinfo : EIATTR_KPARAM_INFO
	.align		4
.L_128:
        /*00c8*/ 	.byte	0x04, 0x17
        /*00ca*/ 	.short	(.L_130 - .L_129)
.L_129:
        /*00cc*/ 	.word	0x00000000
        /*00d0*/ 	.short	0x0000
        /*00d2*/ 	.short	0x0000
        /*00d4*/ 	.byte	0x00, 0xf5, 0x21, 0x00


	//----- nvinfo : EIATTR_SPARSE_MMA_MASK
	.align		4
.L_130:
        /*00d8*/ 	.byte	0x03, 0x50
        /*00da*/ 	.short	0x0000


	//----- nvinfo : EIATTR_MAXREG_COUNT
	.align		4
        /*00dc*/ 	.byte	0x03, 0x1b
        /*00de*/ 	.short	0x00ff


	//----- nvinfo : EIATTR_MERCURY_ISA_VERSION
	.align		4
        /*00e0*/ 	.byte	0x03, 0x5f
        /*00e2*/ 	.short	0x0101


	//----- nvinfo : EIATTR_INT_WARP_WIDE_INSTR_OFFSETS
	.align		4
        /*00e4*/ 	.byte	0x04, 0x31
        /*00e6*/ 	.short	(.L_132 - .L_131)


	//   ....[0]....
.L_131:
        /*00e8*/ 	.word	0x00000450


	//   ....[1]....
        /*00ec*/ 	.word	0x00000550


	//   ....[2]....
        /*00f0*/ 	.word	0x000007f0


	//   ....[3]....
        /*00f4*/ 	.word	0x000008f0


	//   ....[4]....
        /*00f8*/ 	.word	0x00000a50


	//   ....[5]....
        /*00fc*/ 	.word	0x00000b90


	//   ....[6]....
        /*0100*/ 	.word	0x00000ed0


	//   ....[7]....
        /*0104*/ 	.word	0x00000fd0


	//   ....[8]....
        /*0108*/ 	.word	0x00001270


	//   ....[9]....
        /*010c*/ 	.word	0x00001370


	//   ....[10]....
        /*0110*/ 	.word	0x000015d0


	//   ....[11]....
        /*0114*/ 	.word	0x00001700


	//   ....[12]....
        /*0118*/ 	.word	0x000017f0


	//   ....[13]....
        /*011c*/ 	.word	0x00001910


	//   ....[14]....
        /*0120*/ 	.word	0x000019e0


	//   ....[15]....
        /*0124*/ 	.word	0x00001ad0


	//   ....[16]....
        /*0128*/ 	.word	0x00001be0


	//----- nvinfo : EIATTR_VRC_CTA_INIT_COUNT
	.align		4
.L_132:
        /*012c*/ 	.byte	0x02, 0x4a
	.zero		1
	.zero		1


	//----- nvinfo : EIATTR_EXIT_INSTR_OFFSETS
	.align		4
        /*0130*/ 	.byte	0x04, 0x1c
        /*0132*/ 	.short	(.L_134 - .L_133)


	//   ....[0]....
.L_133:
        /*0134*/ 	.word	0x000000a0


	//   ....[1]....
        /*0138*/ 	.word	0x00000a00


	//   ....[2]....
        /*013c*/ 	.word	0x000014d0


	//   ....[3]....
        /*0140*/ 	.word	0x00001500


	//   ....[4]....
        /*0144*/ 	.word	0x000017b0


	//   ....[5]....
        /*0148*/ 	.word	0x00001c90


	//----- nvinfo : EIATTR_CRS_STACK_SIZE
	.align		4
.L_134:
        /*014c*/ 	.byte	0x04, 0x1e
        /*014e*/ 	.short	(.L_136 - .L_135)
.L_135:
        /*0150*/ 	.word	0x00000000


	//----- nvinfo : EIATTR_CBANK_PARAM_SIZE
	.align		4
.L_136:
        /*0154*/ 	.byte	0x03, 0x19
        /*0156*/ 	.short	0x005c


	//----- nvinfo : EIATTR_PARAM_CBANK
	.align		4
        /*0158*/ 	.byte	0x04, 0x0a
        /*015a*/ 	.short	(.L_138 - .L_137)
	.align		4
.L_137:
        /*015c*/ 	.word	index@(.nv.constant0._Z39CalculatingTupleSumsAndSingleLengthPstsPdS_S_S_P12_DataForPstsS_Pcdddiii)
        /*0160*/ 	.short	0x0380
        /*0162*/ 	.short	0x005c


	//----- nvinfo : EIATTR_SW_WAR
	.align		4
.L_138:
        /*0164*/ 	.byte	0x04, 0x36
        /*0166*/ 	.short	(.L_140 - .L_139)
.L_139:
        /*0168*/ 	.word	0x00000008
.L_140:


//--------------------- .nv.callgraph             --------------------------
	.section	.nv.callgraph,"",@"SHT_CUDA_CALLGRAPH"
	.align	4
	.sectionentsize	8
	.align		4
        /*0000*/ 	.word	0x00000000
	.align		4
        /*0004*/ 	.word	0xffffffff
	.align		4
        /*0008*/ 	.word	0x00000000
	.align		4
        /*000c*/ 	.word	0xfffffffe
	.align		4
        /*0010*/ 	.word	0x00000000
	.align		4
        /*0014*/ 	.word	0xfffffffd
	.align		4
        /*0018*/ 	.word	0x00000000
	.align		4
        /*001c*/ 	.word	0xfffffffc


//--------------------- .nv.constant4             --------------------------
	.section	.nv.constant4,"a",@progbits
	.align	8
	.align		8
.nv.constant4:
        /*0000*/ 	.dword	dev_data
	.align		8
        /*0008*/ 	.dword	dev_count
	.align		8
        /*0010*/ 	.dword	dev_wind_count
	.align		8
        /*0018*/ 	.dword	dev_pst_count
	.align		8
        /*0020*/ 	.dword	multipleLengthPstCounter
	.align		8
        /*0028*/ 	.dword	charArrayCounter
	.align		8
        /*0030*/ 	.dword	_ZN34_INTERNAL_544976bc_4_k_cu_4e1686954cuda3std3__45__cpo5beginE
	.align		8
        /*0038*/ 	.dword	_ZN34_INTERNAL_544976bc_4_k_cu_4e1686954cuda3std3__45__cpo3endE
	.align		8
        /*0040*/ 	.dword	_ZN34_INTERNAL_544976bc_4_k_cu_4e1686954cuda3std3__45__cpo6cbeginE
	.align		8
        /*0048*/ 	.dword	_ZN34_INTERNAL_544976bc_4_k_cu_4e1686954cuda3std3__45__cpo4cendE
	.align		8
        /*0050*/ 	.dword	_ZN34_INTERNAL_544976bc_4_k_cu_4e1686954cuda3std3__45__cpo6rbeginE
	.align		8
        /*0058*/ 	.dword	_ZN34_INTERNAL_544976bc_4_k_cu_4e1686954cuda3std3__45__cpo4rendE
	.align		8
        /*0060*/ 	.dword	_ZN34_INTERNAL_544976bc_4_k_cu_4e1686954cuda3std3__45__cpo7crbeginE
	.align		8
        /*0068*/ 	.dword	_ZN34_INTERNAL_544976bc_4_k_cu_4e1686954cuda3std3__45__cpo5crendE
	.align		8
        /*0070*/ 	.dword	_ZN34_INTERNAL_544976bc_4_k_cu_4e1686954cuda3std3__436_GLOBAL__N__544976bc_4_k_cu_4e1686956ignoreE
	.align		8
        /*0078*/ 	.dword	_ZN34_INTERNAL_544976bc_4_k_cu_4e1686954cuda3std3__419piecewise_constructE
	.align		8
        /*0080*/ 	.dword	_ZN34_INTERNAL_544976bc_4_k_cu_4e1686954cuda3std3__48in_placeE
	.align		8
        /*0088*/ 	.dword	_ZN34_INTERNAL_544976bc_4_k_cu_4e1686954cuda3std3__420unreachable_sentinelE
	.align		8
        /*0090*/ 	.dword	_ZN34_INTERNAL_544976bc_4_k_cu_4e1686954cuda3std3__47nulloptE
	.align		8
        /*0098*/ 	.dword	_ZN34_INTERNAL_544976bc_4_k_cu_4e1686954cuda3std3__48unexpectE
	.align		8
        /*00a0*/ 	.dword	_ZN34_INTERNAL_544976bc_4_k_cu_4e1686954cuda3std6ranges3__45__cpo4swapE
	.align		8
        /*00a8*/ 	.dword	_ZN34_INTERNAL_544976bc_4_k_cu_4e1686954cuda3std6ranges3__45__cpo9iter_moveE
	.align		8
        /*00b0*/ 	.dword	_ZN34_INTERNAL_544976bc_4_k_cu_4e1686954cuda3std6ranges3__45__cpo5beginE
	.align		8
        /*00b8*/ 	.dword	_ZN34_INTERNAL_544976bc_4_k_cu_4e1686954cuda3std6ranges3__45__cpo3endE
	.align		8
        /*00c0*/ 	.dword	_ZN34_INTERNAL_544976bc_4_k_cu_4e1686954cuda3std6ranges3__45__cpo6cbeginE
	.align		8
        /*00c8*/ 	.dword	_ZN34_INTERNAL_544976bc_4_k_cu_4e1686954cuda3std6ranges3__45__cpo4cendE
	.align		8
        /*00d0*/ 	.dword	_ZN34_INTERNAL_544976bc_4_k_cu_4e1686954cuda3std6ranges3__45__cpo7advanceE
	.align		8
        /*00d8*/ 	.dword	_ZN34_INTERNAL_544976bc_4_k_cu_4e1686954cuda3std6ranges3__45__cpo9iter_swapE
	.align		8
        /*00e0*/ 	.dword	_ZN34_INTERNAL_544976bc_4_k_cu_4e1686954cuda3std6ranges3__45__cpo4nextE
	.align		8
        /*00e8*/ 	.dword	_ZN34_INTERNAL_544976bc_4_k_cu_4e1686954cuda3std6ranges3__45__cpo4prevE
	.align		8
        /*00f0*/ 	.dword	_ZN34_INTERNAL_544976bc_4_k_cu_4e1686954cuda3std6ranges3__45__cpo4dataE
	.align		8
        /*00f8*/ 	.dword	_ZN34_INTERNAL_544976bc_4_k_cu_4e1686954cuda3std6ranges3__45__cpo5cdataE
	.align		8
        /*0100*/ 	.dword	_ZN34_INTERNAL_544976bc_4_k_cu_4e1686954cuda3std6ranges3__45__cpo4sizeE
	.align		8
        /*0108*/ 	.dword	_ZN34_INTERNAL_544976bc_4_k_cu_4e1686954cuda3std6ranges3__45__cpo5ssizeE
	.align		8
        /*0110*/ 	.dword	_ZN34_INTERNAL_544976bc_4_k_cu_4e1686954cuda3std6ranges3__45__cpo8distanceE
	.align		8
        /*0118*/ 	.dword	_ZN34_INTERNAL_544976bc_4_k_cu_4e1686956thrust24THRUST_300001_SM_1000_NS8cuda_cub3parE
	.align		8
        /*0120*/ 	.dword	_ZN34_INTERNAL_544976bc_4_k_cu_4e1686956thrust24THRUST_300001_SM_1000_NS8cuda_cub10par_nosyncE
	.align		8
        /*0128*/ 	.dword	_ZN34_INTERNAL_544976bc_4_k_cu_4e1686956thrust24THRUST_300001_SM_1000_NS6system6detail10sequential3seqE
	.align		8
        /*0130*/ 	.dword	_ZN34_INTERNAL_544976bc_4_k_cu_4e1686956thrust24THRUST_300001_SM_1000_NS12placeholders2_1E
	.align		8
        /*0138*/ 	.dword	_ZN34_INTERNAL_544976bc_4_k_cu_4e1686956thrust24THRUST_300001_SM_1000_NS12placeholders2_2E
	.align		8
        /*0140*/ 	.dword	_ZN34_INTERNAL_544976bc_4_k_cu_4e1686956thrust24THRUST_300001_SM_1000_NS12placeholders2_3E
	.align		8
        /*0148*/ 	.dword	_ZN34_INTERNAL_544976bc_4_k_cu_4e1686956thrust24THRUST_300001_SM_1000_NS12placeholders2_4E
	.align		8
        /*0150*/ 	.dword	_ZN34_INTERNAL_544976bc_4_k_cu_4e1686956thrust24THRUST_300001_SM_1000_NS12placeholders2_5E
	.align		8
        /*0158*/ 	.dword	_ZN34_INTERNAL_544976bc_4_k_cu_4e1686956thrust24THRUST_300001_SM_1000_NS12placeholders2_6E
	.align		8
        /*0160*/ 	.dword	_ZN34_INTERNAL_544976bc_4_k_cu_4e1686956thrust24THRUST_300001_SM_1000_NS12placeholders2_7E
	.align		8
        /*0168*/ 	.dword	_ZN34_INTERNAL_544976bc_4_k_cu_4e1686956thrust24THRUST_300001_SM_1000_NS12placeholders2_8E
	.align		8
        /*0170*/ 	.dword	_ZN34_INTERNAL_544976bc_4_k_cu_4e1686956thrust24THRUST_300001_SM_1000_NS12placeholders2_9E
	.align		8
        /*0178*/ 	.dword	_ZN34_INTERNAL_544976bc_4_k_cu_4e1686956thrust24THRUST_300001_SM_1000_NS12placeholders3_10E
	.align		8
        /*0180*/ 	.dword	_ZN34_INTERNAL_544976bc_4_k_cu_4e1686956thrust24THRUST_300001_SM_1000_NS3seqE


//--------------------- .text._ZN3cub18CUB_300001_SM_10006detail11EmptyKernelIvEEvv --------------------------
	.section	.text._ZN3cub18CUB_300001_SM_10006detail11EmptyKernelIvEEvv,"ax",@progbits
	.align	128
        .global         _ZN3cub18CUB_300001_SM_10006detail11EmptyKernelIvEEvv
        .type           _ZN3cub18CUB_300001_SM_10006detail11EmptyKernelIvEEvv,@function
        .size           _ZN3cub18CUB_300001_SM_10006detail11EmptyKernelIvEEvv,(.L_x_54 - _ZN3cub18CUB_300001_SM_10006detail11EmptyKernelIvEEvv)
        .other          _ZN3cub18CUB_300001_SM_10006detail11EmptyKernelIvEEvv,@"STO_CUDA_ENTRY STV_DEFAULT"
_ZN3cub18CUB_300001_SM_10006detail11EmptyKernelIvEEvv:
.text._ZN3cub18CUB_300001_SM_10006detail11EmptyKernelIvEEvv:
[----:B------:R-:W-:Y:S01]  /*0000*/  LDC R1, c[0x0][0x37c] ;  /* 0x0000df00ff017b82 */ /* 0x000fe20000000800 */
[----:B------:R-:W-:Y:S05]  /*0010*/  EXIT ;  /* 0x000000000000794d */ /* 0x000fea0003800000 */
.L_x_0:
[----:B------:R-:W-:-:S00]  /*0020*/  BRA `(.L_x_0) ;  /* 0xfffffffc00fc7947 */ /* 0x000fc0000383ffff */
[----:B------:R-:W-:-:S00]  /*0030*/  NOP ;  /* 0x0000000000007918 */ /* 0x000fc00000000000 */
        /* <DEDUP_REMOVED lines=12> */
.L_x_54:


//--------------------- .text._Z18WindowLaunchKerneliddP34_ShortlistedMassSumsAndIntensitiesiP29_WindowCapturedElementsStructd --------------------------
	.section	.text._Z18WindowLaunchKerneliddP34_ShortlistedMassSumsAndIntensitiesiP29_WindowCapturedElementsStructd,"ax",@progbits
	.align	128
        .global         _Z18WindowLaunchKerneliddP34_ShortlistedMassSumsAndIntensitiesiP29_WindowCapturedElementsStructd
        .type           _Z18WindowLaunchKerneliddP34_ShortlistedMassSumsAndIntensitiesiP29_WindowCapturedElementsStructd,@function
        .size           _Z18WindowLaunchKerneliddP34_ShortlistedMassSumsAndIntensitiesiP29_WindowCapturedElementsStructd,(.L_x_52 - _Z18WindowLaunchKerneliddP34_ShortlistedMassSumsAndIntensitiesiP29_WindowCapturedElementsStructd)
        .other          _Z18WindowLaunchKerneliddP34_ShortlistedMassSumsAndIntensitiesiP29_WindowCapturedElementsStructd,@"STO_CUDA_ENTRY STV_DEFAULT"
_Z18WindowLaunchKerneliddP34_ShortlistedMassSumsAndIntensitiesiP29_WindowCapturedElementsStructd:
.text._Z18WindowLaunchKerneliddP34_ShortlistedMassSumsAndIntensitiesiP29_WindowCapturedElementsStructd:
[----:B------:R-:W-:Y:S01]  /*0000*/  LDC R1, c[0x0][0x37c] ;  /* 0x0000df00ff017b82 */ /* 0x000fe20000000800 */
[----:B------:R-:W0:Y:S07]  /*0010*/  S2R R3, SR_TID.X ;  /* 0x0000000000037919 */ /* 0x000e2e0000002100 */
[----:B------:R-:W0:Y:S01]  /*0020*/  S2UR UR4, SR_CTAID.X ;  /* 0x00000000000479c3 */ /* 0x000e220000002500 */
[----:B------:R-:W1:Y:S07]  /*0030*/  LDCU UR5, c[0x0][0x380] ;  /* 0x00007000ff0577ac */ /* 0x000e6e0008000800 */
[----:B------:R-:W0:Y:S02]  /*0040*/  LDC R4, c[0x0][0x360] ;  /* 0x0000d800ff047b82 */ /* 0x000e240000000800 */
[----:B0-----:R-:W-:-:S05]  /*0050*/  IMAD R4, R4, UR4, R3 ;  /* 0x0000000404047c24 */ /* 0x001fca000f8e0203 */
[----:B-1----:R-:W-:-:S13]  /*0060*/  ISETP.GE.AND P0, PT, R4, UR5, PT ;  /* 0x0000000504007c0c */ /* 0x002fda000bf06270 */
[----:B------:R-:W-:Y:S05]  /*0070*/  @P0 EXIT ;  /* 0x000000000000094d */ /* 0x000fea0003800000 */
[----:B------:R-:W0:Y:S01]  /*0080*/  LDCU UR8, c[0x0][0x3a0] ;  /* 0x00007400ff0877ac */ /* 0x000e220008000800 */
[----:B------:R-:W1:Y:S01]  /*0090*/  LDC.64 R8, c[0x0][0x388] ;  /* 0x0000e200ff087b82 */ /* 0x000e620000000a00 */
[----:B------:R-:W1:Y:S01]  /*00a0*/  I2F.F64 R2, R4 ;  /* 0x0000000400027312 */ /* 0x000e620000201c00 */
[----:B------:R-:W-:Y:S01]  /*00b0*/  IMAD.MOV.U32 R0, RZ, RZ, RZ ;  /* 0x000000ffff007224 */ /* 0x000fe200078e00ff */
[----:B------:R-:W1:Y:S01]  /*00c0*/  LDCU.64 UR6, c[0x0][0x3b0] ;  /* 0x00007600ff0677ac */ /* 0x000e620008000a00 */
[----:B------:R-:W2:Y:S01]  /*00d0*/  LDCU.64 UR4, c[0x0][0x358] ;  /* 0x00006b00ff0477ac */ /* 0x000ea20008000a00 */
[----:B0-----:R-:W-:Y:S01]  /*00e0*/  UISETP.GE.AND UP0, UPT, UR8, 0x1, UPT ;  /* 0x000000010800788c */ /* 0x001fe2000bf06270 */
[----:B-1----:R-:W-:Y:S01]  /*00f0*/  DFMA R8, R2, UR6, R8 ;  /* 0x0000000602087c2b */ /* 0x002fe20008000008 */
[----:B------:R-:W-:Y:S02]  /*0100*/  IMAD.MOV.U32 R2, RZ, RZ, 0x0 ;  /* 0x00000000ff027424 */ /* 0x000fe400078e00ff */
[----:B------:R-:W-:-:S05]  /*0110*/  IMAD.MOV.U32 R3, RZ, RZ, 0x7ff80000 ;  /* 0x7ff80000ff037424 */ /* 0x000fca00078e00ff */
[----:B--2---:R-:W-:Y:S05]  /*0120*/  BRA.U !UP0, `(.L_x_1) ;  /* 0x0000000108c07547 */ /* 0x004fea000b800000 */
[----:B------:R-:W0:Y:S01]  /*0130*/  LDC.64 R12, c[0x0][0x398] ;  /* 0x0000e600ff0c7b82 */ /* 0x000e220000000a00 */
[----:B------:R-:W-:Y:S01]  /*0140*/  UMOV UR6, 0xee8ae29d ;  /* 0xee8ae29d00067882 */ /* 0x000fe20000000000 */
[----:B------:R-:W-:Y:S01]  /*0150*/  UMOV UR7, 0x3ff01dcd ;  /* 0x3ff01dcd00077882 */ /* 0x000fe20000000000 */
[----:B------:R-:W-:Y:S01]  /*0160*/  BSSY.RECONVERGENT B0, `(.L_x_2) ;  /* 0x0000019000007945 */ /* 0x000fe20003800200 */
[----:B------:R-:W-:Y:S01]  /*0170*/  DADD R2, R8, UR6 ;  /* 0x0000000608027e29 */ /* 0x000fe20008000000 */
[----:B------:R-:W-:Y:S01]  /*0180*/  IMAD.MOV.U32 R17, RZ, RZ, RZ ;  /* 0x000000ffff117224 */ /* 0x000fe200078e00ff */
[----:B------:R-:W-:Y:S01]  /*0190*/  CS2R R4, SRZ ;  /* 0x0000000000047805 */ /* 0x000fe2000001ff00 */
[----:B------:R-:W-:Y:S01]  /*01a0*/  IMAD.MOV.U32 R0, RZ, RZ, RZ ;  /* 0x000000ffff007224 */ /* 0x000fe200078e00ff */
[----:B------:R-:W-:Y:S01]  /*01b0*/  CS2R R6, SRZ ;  /* 0x0000000000067805 */ /* 0x000fe2000001ff00 */
[----:B------:R-:W1:Y:S06]  /*01c0*/  LDCU UR8, c[0x0][0x3a0] ;  /* 0x00007400ff0877ac */ /* 0x000e6c0008000800 */
.L_x_7:
[----:B0-----:R-:W-:-:S05]  /*01d0*/  IMAD.WIDE.U32 R10, R17, 0x10, R12 ;  /* 0x00000010110a7825 */ /* 0x001fca00078e000c */
[----:B------:R-:W2:Y:S01]  /*01e0*/  LDG.E.64 R14, desc[UR4][R10.64] ;  /* 0x000000040a0e7981 */ /* 0x000ea2000c1e1b00 */
[----:B------:R-:W-:Y:S01]  /*01f0*/  BSSY.RELIABLE B1, `(.L_x_3) ;  /* 0x000000c000017945 */ /* 0x000fe20003800100 */
[----:B--2---:R-:W-:-:S06]  /*0200*/  DSETP.GEU.AND P0, PT, R14, R2, PT ;  /* 0x000000020e00722a */ /* 0x004fcc0003f0e000 */
[----:B------:R-:W-:-:S14]  /*0210*/  DSETP.GTU.OR P0, PT, R8, R14, P0 ;  /* 0x0000000e0800722a */ /* 0x000fdc000070c400 */
[----:B------:R-:W-:Y:S05]  /*0220*/  @P0 BRA `(.L_x_4) ;  /* 0x0000000000140947 */ /* 0x000fea0003800000 */
[----:B------:R-:W2:Y:S01]  /*0230*/  LDG.E.64 R10, desc[UR4][R10.64+0x8] ;  /* 0x000008040a0a7981 */ /* 0x000ea2000c1e1b00 */
[----:B------:R-:W-:Y:S01]  /*0240*/  VIADD R0, R0, 0x1 ;  /* 0x0000000100007836 */ /* 0x000fe20000000000 */
[----:B--2---:R-:W-:Y:S02]  /*0250*/  DFMA R6, R14, R10, R6 ;  /* 0x0000000a0e06722b */ /* 0x004fe40000000006 */
[----:B------:R-:W-:Y:S01]  /*0260*/  DADD R4, R4, R10 ;  /* 0x0000000004047229 */ /* 0x000fe2000000000a */
[----:B------:R-:W-:Y:S10]  /*0270*/  BRA `(.L_x_5) ;  /* 0x00000000000c7947 */ /* 0x000ff40003800000 */
.L_x_4:
[----:B------:R-:W-:-:S14]  /*0280*/  DSETP.GE.AND P0, PT, R14, R2, PT ;  /* 0x000000020e00722a */ /* 0x000fdc0003f06000 */
[----:B------:R-:W-:Y:S05]  /*0290*/  @P0 BREAK.RELIABLE B1 ;  /* 0x0000000000010942 */ /* 0x000fea0003800100 */
[----:B------:R-:W-:Y:S05]  /*02a0*/  @P0 BRA `(.L_x_6) ;  /* 0x0000000000100947 */ /* 0x000fea0003800000 */
.L_x_5:
[----:B-1----:R-:W-:Y:S05]  /*02b0*/  BSYNC.RELIABLE B1 ;  /* 0x0000000000017941 */ /* 0x002fea0003800100 */
.L_x_3:
[----:B------:R-:W-:-:S05]  /*02c0*/  VIADD R17, R17, 0x1 ;  /* 0x0000000111117836 */ /* 0x000fca0000000000 */
[----:B------:R-:W-:-:S13]  /*02d0*/  ISETP.NE.AND P0, PT, R17, UR8, PT ;  /* 0x0000000811007c0c */ /* 0x000fda000bf05270 */
[----:B------:R-:W-:Y:S05]  /*02e0*/  @P0 BRA `(.L_x_7) ;  /* 0xfffffffc00b80947 */ /* 0x000fea000383ffff */
.L_x_6:
[----:B-1----:R-:W-:Y:S05]  /*02f0*/  BSYNC.RECONVERGENT B0 ;  /* 0x0000000000007941 */ /* 0x002fea0003800200 */
.L_x_2:
[----:B------:R-:W-:Y:S05]  /*0300*/  WARPSYNC.ALL ;  /* 0x0000000000007948 */ /* 0x000fea0003800000 */
[----:B------:R-:W0:Y:S01]  /*0310*/  MUFU.RCP64H R3, R5 ;  /* 0x0000000500037308 */ /* 0x000e220000001800 */
[----:B------:R-:W-:Y:S01]  /*0320*/  IMAD.MOV.U32 R2, RZ, RZ, 0x1 ;  /* 0x00000001ff027424 */ /* 0x000fe200078e00ff */
[----:B------:R-:W-:Y:S01]  /*0330*/  FSETP.GEU.AND P1, PT, |R7|, 6.5827683646048100446e-37, PT ;  /* 0x036000000700780b */ /* 0x000fe20003f2e200 */
[----:B------:R-:W-:Y:S04]  /*0340*/  BSSY.RECONVERGENT B0, `(.L_x_1) ;  /* 0x000000e000007945 */ /* 0x000fe80003800200 */
[----:B0-----:R-:W-:-:S08]  /*0350*/  DFMA R8, R2, -R4, 1 ;  /* 0x3ff000000208742b */ /* 0x001fd00000000804 */
[----:B------:R-:W-:-:S08]  /*0360*/  DFMA R8, R8, R8, R8 ;  /* 0x000000080808722b */ /* 0x000fd00000000008 */
[----:B------:R-:W-:-:S08]  /*0370*/  DFMA R8, R2, R8, R2 ;  /* 0x000000080208722b */ /* 0x000fd00000000002 */
[----:B------:R-:W-:-:S08]  /*0380*/  DFMA R2, R8, -R4, 1 ;  /* 0x3ff000000802742b */ /* 0x000fd00000000804 */
[----:B------:R-:W-:-:S08]  /*0390*/  DFMA R2, R8, R2, R8 ;  /* 0x000000020802722b */ /* 0x000fd00000000008 */
[----:B------:R-:W-:-:S08]  /*03a0*/  DMUL R8, R2, R6 ;  /* 0x0000000602087228 */ /* 0x000fd00000000000 */
[----:B------:R-:W-:-:S08]  /*03b0*/  DFMA R10, R8, -R4, R6 ;  /* 0x80000004080a722b */ /* 0x000fd00000000006 */
[----:B------:R-:W-:-:S10]  /*03c0*/  DFMA R2, R2, R10, R8 ;  /* 0x0000000a0202722b */ /* 0x000fd40000000008 */
[----:B------:R-:W-:-:S05]  /*03d0*/  FFMA R8, RZ, R5, R3 ;  /* 0x00000005ff087223 */ /* 0x000fca0000000003 */
[----:B------:R-:W-:-:S13]  /*03e0*/  FSETP.GT.AND P0, PT, |R8|, 1.469367938527859385e-39, PT ;  /* 0x001000000800780b */ /* 0x000fda0003f04200 */
[----:B------:R-:W-:Y:S05]  /*03f0*/  @P0 BRA P1, `(.L_x_8) ;  /* 0x0000000000080947 */ /* 0x000fea0000800000 */
[----:B------:R-:W-:-:S07]  /*0400*/  MOV R10, 0x420 ;  /* 0x00000420000a7802 */ /* 0x000fce0000000f00 */
[----:B------:R-:W-:Y:S05]  /*0410*/  CALL.REL.NOINC `($__internal_0_$__cuda_sm20_div_rn_f64_full) ;  /* 0x0000000000487944 */ /* 0x000fea0003c00000 */
.L_x_8:
[----:B------:R-:W-:Y:S05]  /*0420*/  BSYNC.RECONVERGENT B0 ;  /* 0x0000000000007941 */ /* 0x000fea0003800200 */
.L_x_1:
[----:B------:R-:W0:Y:S01]  /*0430*/  S2R R7, SR_LANEID ;  /* 0x0000000000077919 */ /* 0x000e220000000000 */
[----:B------:R-:W-:Y:S01]  /*0440*/  VOTEU.ANY UR6, UPT, PT ;  /* 0x0000000000067886 */ /* 0x000fe200038e0100 */
[----:B------:R-:W1:Y:S01]  /*0450*/  LDC.64 R4, c[0x4][0x10] ;  /* 0x01000400ff047b82 */ /* 0x000e620000000a00 */
[----:B------:R-:W0:Y:S08]  /*0460*/  FLO.U32 R8, UR6 ;  /* 0x0000000600087d00 */ /* 0x000e3000080e0000 */
[----:B------:R-:W1:Y:S01]  /*0470*/  POPC R11, UR6 ;  /* 0x00000006000b7d09 */ /* 0x000e620008000000 */
[----:B0-----:R-:W-:Y:S01]  /*0480*/  ISETP.EQ.U32.AND P0, PT, R8, R7, PT ;  /* 0x000000070800720c */ /* 0x001fe20003f02070 */
[----:B------:R-:W0:Y:S01]  /*0490*/  S2R R10, SR_LTMASK ;  /* 0x00000000000a7919 */ /* 0x000e220000003900 */
[----:B------:R-:W2:Y:S11]  /*04a0*/  LDC.64 R6, c[0x0][0x3a8] ;  /* 0x0000ea00ff067b82 */ /* 0x000eb60000000a00 */
[----:B-1----:R-:W3:Y:S01]  /*04b0*/  @P0 ATOMG.E.ADD.STRONG.GPU PT, R5, desc[UR4][R4.64], R11 ;  /* 0x8000000b040509a8 */ /* 0x002ee200081ef104 */
[----:B0-----:R-:W-:-:S06]  /*04c0*/  LOP3.LUT R10, R10, UR6, RZ, 0xc0, !PT ;  /* 0x000000060a0a7c12 */ /* 0x001fcc000f8ec0ff */
[----:B------:R-:W0:Y:S01]  /*04d0*/  POPC R10, R10 ;  /* 0x0000000a000a7309 */ /* 0x000e220000000000 */
[----:B---3--:R-:W0:Y:S02]  /*04e0*/  SHFL.IDX PT, R9, R5, R8, 0x1f ;  /* 0x00001f0805097589 */ /* 0x008e2400000e0000 */
[----:B0-----:R-:W-:-:S04]  /*04f0*/  IMAD.IADD R9, R9, 0x1, R10 ;  /* 0x0000000109097824 */ /* 0x001fc800078e020a */
[----:B--2---:R-:W-:-:S05]  /*0500*/  IMAD.WIDE R6, R9, 0x10, R6 ;  /* 0x0000001009067825 */ /* 0x004fca00078e0206 */
[----:B------:R-:W-:Y:S04]  /*0510*/  STG.E.64 desc[UR4][R6.64], R2 ;  /* 0x0000000206007986 */ /* 0x000fe8000c101b04 */
[----:B------:R-:W-:Y:S01]  /*0520*/  STG.E desc[UR4][R6.64+0x8], R0 ;  /* 0x0000080006007986 */ /* 0x000fe2000c101904 */
[----:B------:R-:W-:Y:S05]  /*0530*/  EXIT ;  /* 0x000000000000794d */ /* 0x000fea0003800000 */
        .weak           $__internal_0_$__cuda_sm20_div_rn_f64_full
        .type           $__internal_0_$__cuda_sm20_div_rn_f64_full,@function
        .size           $__internal_0_$__cuda_sm20_div_rn_f64_full,(.L_x_52 - $__internal_0_$__cuda_sm20_div_rn_f64_full)
$__internal_0_$__cuda_sm20_div_rn_f64_full:
[C---:B------:R-:W-:Y:S01]  /*0540*/  FSETP.GEU.AND P0, PT, |R5|.reuse, 1.469367938527859385e-39, PT ;  /* 0x001000000500780b */ /* 0x040fe20003f0e200 */
[----:B------:R-:W-:Y:S01]  /*0550*/  IMAD.MOV.U32 R16, RZ, RZ, 0x1 ;  /* 0x00000001ff107424 */ /* 0x000fe200078e00ff */
[----:B------:R-:W-:Y:S01]  /*0560*/  LOP3.LUT R2, R5, 0x800fffff, RZ, 0xc0, !PT ;  /* 0x800fffff05027812 */ /* 0x000fe200078ec0ff */
[----:B------:R-:W-:Y:S01]  /*0570*/  BSSY.RECONVERGENT B1, `(.L_x_9) ;  /* 0x0000055000017945 */ /* 0x000fe20003800200 */
[C---:B------:R-:W-:Y:S02]  /*0580*/  FSETP.GEU.AND P2, PT, |R7|.reuse, 1.469367938527859385e-39, PT ;  /* 0x001000000700780b */ /* 0x040fe40003f4e200 */
[----:B------:R-:W-:Y:S01]  /*0590*/  LOP3.LUT R3, R2, 0x3ff00000, RZ, 0xfc, !PT ;  /* 0x3ff0000002037812 */ /* 0x000fe200078efcff */
[----:B------:R-:W-:Y:S01]  /*05a0*/  IMAD.MOV.U32 R2, RZ, RZ, R4 ;  /* 0x000000ffff027224 */ /* 0x000fe200078e0004 */
[----:B------:R-:W-:Y:S02]  /*05b0*/  LOP3.LUT R11, R7, 0x7ff00000, RZ, 0xc0, !PT ;  /* 0x7ff00000070b7812 */ /* 0x000fe400078ec0ff */
[----:B------:R-:W-:-:S03]  /*05c0*/  LOP3.LUT R14, R5, 0x7ff00000, RZ, 0xc0, !PT ;  /* 0x7ff00000050e7812 */ /* 0x000fc600078ec0ff */
[----:B------:R-:W-:Y:S01]  /*05d0*/  @!P0 DMUL R2, R4, 8.98846567431157953865e+307 ;  /* 0x7fe0000004028828 */ /* 0x000fe20000000000 */
[----:B------:R-:W-:-:S03]  /*05e0*/  ISETP.GE.U32.AND P1, PT, R11, R14, PT ;  /* 0x0000000e0b00720c */ /* 0x000fc60003f26070 */
[----:B------:R-:W-:Y:S01]  /*05f0*/  @!P2 LOP3.LUT R12, R5, 0x7ff00000, RZ, 0xc0, !PT ;  /* 0x7ff00000050ca812 */ /* 0x000fe200078ec0ff */
[----:B------:R-:W-:Y:S01]  /*0600*/  @!P2 IMAD.MOV.U32 R18, RZ, RZ, RZ ;  /* 0x000000ffff12a224 */ /* 0x000fe200078e00ff */
[----:B------:R-:W0:Y:S02]  /*0610*/  MUFU.RCP64H R17, R3 ;  /* 0x0000000300117308 */ /* 0x000e240000001800 */
[----:B------:R-:W-:Y:S01]  /*0620*/  @!P2 ISETP.GE.U32.AND P3, PT, R11, R12, PT ;  /* 0x0000000c0b00a20c */ /* 0x000fe20003f66070 */
[----:B------:R-:W-:-:S05]  /*0630*/  IMAD.MOV.U32 R12, RZ, RZ, 0x1ca00000 ;  /* 0x1ca00000ff0c7424 */ /* 0x000fca00078e00ff */
[----:B------:R-:W-:-:S04]  /*0640*/  @!P2 SEL R13, R12, 0x63400000, !P3 ;  /* 0x634000000c0da807 */ /* 0x000fc80005800000 */
[----:B------:R-:W-:-:S04]  /*0650*/  @!P2 LOP3.LUT R13, R13, 0x80000000, R7, 0xf8, !PT ;  /* 0x800000000d0da812 */ /* 0x000fc800078ef807 */
[----:B------:R-:W-:Y:S01]  /*0660*/  @!P2 LOP3.LUT R19, R13, 0x100000, RZ, 0xfc, !PT ;  /* 0x001000000d13a812 */ /* 0x000fe200078efcff */
[----:B0-----:R-:W-:-:S08]  /*0670*/  DFMA R8, R16, -R2, 1 ;  /* 0x3ff000001008742b */ /* 0x001fd00000000802 */
[----:B------:R-:W-:-:S08]  /*0680*/  DFMA R8, R8, R8, R8 ;  /* 0x000000080808722b */ /* 0x000fd00000000008 */
[----:B------:R-:W-:Y:S01]  /*0690*/  DFMA R16, R16, R8, R16 ;  /* 0x000000081010722b */ /* 0x000fe20000000010 */
[----:B------:R-:W-:Y:S01]  /*06a0*/  SEL R9, R12, 0x63400000, !P1 ;  /* 0x634000000c097807 */ /* 0x000fe20004800000 */
[----:B------:R-:W-:-:S03]  /*06b0*/  IMAD.MOV.U32 R8, RZ, RZ, R6 ;  /* 0x000000ffff087224 */ /* 0x000fc600078e0006 */
[----:B------:R-:W-:-:S03]  /*06c0*/  LOP3.LUT R9, R9, 0x800fffff, R7, 0xf8, !PT ;  /* 0x800fffff09097812 */ /* 0x000fc600078ef807 */
[----:B------:R-:W-:-:S03]  /*06d0*/  DFMA R20, R16, -R2, 1 ;  /* 0x3ff000001014742b */ /* 0x000fc60000000802 */
[----:B------:R-:W-:-:S05]  /*06e0*/  @!P2 DFMA R8, R8, 2, -R18 ;  /* 0x400000000808a82b */ /* 0x000fca0000000812 */
[----:B------:R-:W-:Y:S01]  /*06f0*/  DFMA R16, R16, R20, R16 ;  /* 0x000000141010722b */ /* 0x000fe20000000010 */
[----:B------:R-:W-:Y:S02]  /*0700*/  IMAD.MOV.U32 R21, RZ, RZ, R11 ;  /* 0x000000ffff157224 */ /* 0x000fe400078e000b */
[----:B------:R-:W-:Y:S01]  /*0710*/  IMAD.MOV.U32 R20, RZ, RZ, R14 ;  /* 0x000000ffff147224 */ /* 0x000fe200078e000e */
[----:B------:R-:W-:Y:S02]  /*0720*/  @!P0 LOP3.LUT R20, R3, 0x7ff00000, RZ, 0xc0, !PT ;  /* 0x7ff0000003148812 */ /* 0x000fe400078ec0ff */
[----:B------:R-:W-:Y:S02]  /*0730*/  @!P2 LOP3.LUT R21, R9, 0x7ff00000, RZ, 0xc0, !PT ;  /* 0x7ff000000915a812 */ /* 0x000fe400078ec0ff */
[----:B------:R-:W-:Y:S01]  /*0740*/  DMUL R18, R16, R8 ;  /* 0x0000000810127228 */ /* 0x000fe20000000000 */
[----:B------:R-:W-:Y:S02]  /*0750*/  VIADD R22, R20, 0xffffffff ;  /* 0xffffffff14167836 */ /* 0x000fe40000000000 */
[----:B------:R-:W-:-:S05]  /*0760*/  VIADD R13, R21, 0xffffffff ;  /* 0xffffffff150d7836 */ /* 0x000fca0000000000 */
[----:B------:R-:W-:Y:S01]  /*0770*/  DFMA R14, R18, -R2, R8 ;  /* 0x80000002120e722b */ /* 0x000fe20000000008 */
[----:B------:R-:W-:-:S04]  /*0780*/  ISETP.GT.U32.AND P0, PT, R13, 0x7feffffe, PT ;  /* 0x7feffffe0d00780c */ /* 0x000fc80003f04070 */
[----:B------:R-:W-:-:S03]  /*0790*/  ISETP.GT.U32.OR P0, PT, R22, 0x7feffffe, P0 ;  /* 0x7feffffe1600780c */ /* 0x000fc60000704470 */
[----:B------:R-:W-:-:S10]  /*07a0*/  DFMA R14, R16, R14, R18 ;  /* 0x0000000e100e722b */ /* 0x000fd40000000012 */
[----:B------:R-:W-:Y:S05]  /*07b0*/  @P0 BRA `(.L_x_10) ;  /* 0x00000000006c0947 */ /* 0x000fea0003800000 */
[----:B------:R-:W-:-:S04]  /*07c0*/  LOP3.LUT R16, R5, 0x7ff00000, RZ, 0xc0, !PT ;  /* 0x7ff0000005107812 */ /* 0x000fc800078ec0ff */
[CC--:B------:R-:W-:Y:S02]  /*07d0*/  VIADDMNMX R6, R11.reuse, -R16.reuse, 0xb9600000, !PT ;  /* 0xb96000000b067446 */ /* 0x0c0fe40007800910 */
[----:B------:R-:W-:Y:S02]  /*07e0*/  ISETP.GE.U32.AND P0, PT, R11, R16, PT ;  /* 0x000000100b00720c */ /* 0x000fe40003f06070 */
[----:B------:R-:W-:Y:S02]  /*07f0*/  VIMNMX R6, PT, PT, R6, 0x46a00000, PT ;  /* 0x46a0000006067848 */ /* 0x000fe40003fe0100 */
[----:B------:R-:W-:-:S05]  /*0800*/  SEL R11, R12, 0x63400000, !P0 ;  /* 0x634000000c0b7807 */ /* 0x000fca0004000000 */
[----:B------:R-:W-:Y:S02]  /*0810*/  IMAD.IADD R11, R6, 0x1, -R11 ;  /* 0x00000001060b7824 */ /* 0x000fe400078e0a0b */
[----:B------:R-:W-:Y:S02]  /*0820*/  IMAD.MOV.U32 R6, RZ, RZ, RZ ;  /* 0x000000ffff067224 */ /* 0x000fe400078e00ff */
[----:B------:R-:W-:-:S06]  /*0830*/  VIADD R7, R11, 0x7fe00000 ;  /* 0x7fe000000b077836 */ /* 0x000fcc0000000000 */
[----:B------:R-:W-:-:S10]  /*0840*/  DMUL R12, R14, R6 ;  /* 0x000000060e0c7228 */ /* 0x000fd40000000000 */
[----:B------:R-:W-:-:S13]  /*0850*/  FSETP.GTU.AND P0, PT, |R13|, 1.469367938527859385e-39, PT ;  /* 0x001000000d00780b */ /* 0x000fda0003f0c200 */
[----:B------:R-:W-:Y:S05]  /*0860*/  @P0 BRA `(.L_x_11) ;  /* 0x0000000000940947 */ /* 0x000fea0003800000 */
[----:B------:R-:W-:Y:S01]  /*0870*/  DFMA R2, R14, -R2, R8 ;  /* 0x800000020e02722b */ /* 0x000fe20000000008 */
[----:B------:R-:W-:-:S09]  /*0880*/  IMAD.MOV.U32 R6, RZ, RZ, RZ ;  /* 0x000000ffff067224 */ /* 0x000fd200078e00ff */
[C---:B------:R-:W-:Y:S02]  /*0890*/  FSETP.NEU.AND P0, PT, R3.reuse, RZ, PT ;  /* 0x000000ff0300720b */ /* 0x040fe40003f0d000 */
[----:B------:R-:W-:-:S04]  /*08a0*/  LOP3.LUT R5, R3, 0x80000000, R5, 0x48, !PT ;  /* 0x8000000003057812 */ /* 0x000fc800078e4805 */
[----:B------:R-:W-:-:S07]  /*08b0*/  LOP3.LUT R7, R5, R7, RZ, 0xfc, !PT ;  /* 0x0000000705077212 */ /* 0x000fce00078efcff */
[----:B------:R-:W-:Y:S05]  /*08c0*/  @!P0 BRA `(.L_x_11) ;  /* 0x00000000007c8947 */ /* 0x000fea0003800000 */
[----:B------:R-:W-:Y:S01]  /*08d0*/  IMAD.MOV R3, RZ, RZ, -R11 ;  /* 0x000000ffff037224 */ /* 0x000fe200078e0a0b */
[----:B------:R-:W-:Y:S01]  /*08e0*/  DMUL.RP R6, R14, R6 ;  /* 0x000000060e067228 */ /* 0x000fe20000008000 */
[----:B------:R-:W-:-:S06]  /*08f0*/  IMAD.MOV.U32 R2, RZ, RZ, RZ ;  /* 0x000000ffff027224 */ /* 0x000fcc00078e00ff */
[----:B------:R-:W-:-:S03]  /*0900*/  DFMA R2, R12, -R2, R14 ;  /* 0x800000020c02722b */ /* 0x000fc6000000000e */
[----:B------:R-:W-:-:S03]  /*0910*/  LOP3.LUT R5, R7, R5, RZ, 0x3c, !PT ;  /* 0x0000000507057212 */ /* 0x000fc600078e3cff */
[----:B------:R-:W-:-:S04]  /*0920*/  IADD3 R2, PT, PT, -R11, -0x43300000, RZ ;  /* 0xbcd000000b027810 */ /* 0x000fc80007ffe1ff */
[----:B------:R-:W-:-:S04]  /*0930*/  FSETP.NEU.AND P0, PT, |R3|, R2, PT ;  /* 0x000000020300720b */ /* 0x000fc80003f0d200 */
[----:B------:R-:W-:Y:S02]  /*0940*/  FSEL R12, R6, R12, !P0 ;  /* 0x0000000c060c7208 */ /* 0x000fe40004000000 */
[----:B------:R-:W-:Y:S01]  /*0950*/  FSEL R13, R5, R13, !P0 ;  /* 0x0000000d050d7208 */ /* 0x000fe20004000000 */
[----:B------:R-:W-:Y:S06]  /*0960*/  BRA `(.L_x_11) ;  /* 0x0000000000547947 */ /* 0x000fec0003800000 */
.L_x_10:
[----:B------:R-:W-:-:S14]  /*0970*/  DSETP.NAN.AND P0, PT, R6, R6, PT ;  /* 0x000000060600722a */ /* 0x000fdc0003f08000 */
[----:B------:R-:W-:Y:S05]  /*0980*/  @P0 BRA `(.L_x_12) ;  /* 0x0000000000440947 */ /* 0x000fea0003800000 */
[----:B------:R-:W-:-:S14]  /*0990*/  DSETP.NAN.AND P0, PT, R4, R4, PT ;  /* 0x000000040400722a */ /* 0x000fdc0003f08000 */
[----:B------:R-:W-:Y:S05]  /*09a0*/  @P0 BRA `(.L_x_13) ;  /* 0x0000000000300947 */ /* 0x000fea0003800000 */
[----:B------:R-:W-:Y:S01]  /*09b0*/  ISETP.NE.AND P0, PT, R21, R20, PT ;  /* 0x000000141500720c */ /* 0x000fe20003f05270 */
[----:B------:R-:W-:Y:S02]  /*09c0*/  IMAD.MOV.U32 R12, RZ, RZ, 0x0 ;  /* 0x00000000ff0c7424 */ /* 0x000fe400078e00ff */
[----:B------:R-:W-:-:S10]  /*09d0*/  IMAD.MOV.U32 R13, RZ, RZ, -0x80000 ;  /* 0xfff80000ff0d7424 */ /* 0x000fd400078e00ff */
[----:B------:R-:W-:Y:S05]  /*09e0*/  @!P0 BRA `(.L_x_11) ;  /* 0x0000000000348947 */ /* 0x000fea0003800000 */
[----:B------:R-:W-:Y:S02]  /*09f0*/  ISETP.NE.AND P0, PT, R21, 0x7ff00000, PT ;  /* 0x7ff000001500780c */ /* 0x000fe40003f05270 */
[----:B------:R-:W-:Y:S02]  /*0a00*/  LOP3.LUT R13, R7, 0x80000000, R5, 0x48, !PT ;  /* 0x80000000070d7812 */ /* 0x000fe400078e4805 */
[----:B------:R-:W-:-:S13]  /*0a10*/  ISETP.EQ.OR P0, PT, R20, RZ, !P0 ;  /* 0x000000ff1400720c */ /* 0x000fda0004702670 */
[----:B------:R-:W-:Y:S01]  /*0a20*/  @P0 LOP3.LUT R2, R13, 0x7ff00000, RZ, 0xfc, !PT ;  /* 0x7ff000000d020812 */ /* 0x000fe200078efcff */
[----:B------:R-:W-:Y:S02]  /*0a30*/  @!P0 IMAD.MOV.U32 R12, RZ, RZ, RZ ;  /* 0x000000ffff0c8224 */ /* 0x000fe400078e00ff */
[----:B------:R-:W-:Y:S02]  /*0a40*/  @P0 IMAD.MOV.U32 R12, RZ, RZ, RZ ;  /* 0x000000ffff0c0224 */ /* 0x000fe400078e00ff */
[----:B------:R-:W-:Y:S01]  /*0a50*/  @P0 IMAD.MOV.U32 R13, RZ, RZ, R2 ;  /* 0x000000ffff0d0224 */ /* 0x000fe200078e0002 */
[----:B------:R-:W-:Y:S06]  /*0a60*/  BRA `(.L_x_11) ;  /* 0x0000000000147947 */ /* 0x000fec0003800000 */
.L_x_13:
[----:B------:R-:W-:Y:S01]  /*0a70*/  LOP3.LUT R13, R5, 0x80000, RZ, 0xfc, !PT ;  /* 0x00080000050d7812 */ /* 0x000fe200078efcff */
[----:B------:R-:W-:Y:S01]  /*0a80*/  IMAD.MOV.U32 R12, RZ, RZ, R4 ;  /* 0x000000ffff0c7224 */ /* 0x000fe200078e0004 */
[----:B------:R-:W-:Y:S06]  /*0a90*/  BRA `(.L_x_11) ;  /* 0x0000000000087947 */ /* 0x000fec0003800000 */
.L_x_12:
[----:B------:R-:W-:Y:S01]  /*0aa0*/  LOP3.LUT R13, R7, 0x80000, RZ, 0xfc, !PT ;  /* 0x00080000070d7812 */ /* 0x000fe200078efcff */
[----:B------:R-:W-:-:S07]  /*0ab0*/  IMAD.MOV.U32 R12, RZ, RZ, R6 ;  /* 0x000000ffff0c7224 */ /* 0x000fce00078e0006 */
.L_x_11:
[----:B------:R-:W-:Y:S05]  /*0ac0*/  BSYNC.RECONVERGENT B1 ;  /* 0x0000000000017941 */ /* 0x000fea0003800200 */
.L_x_9:
[----:B------:R-:W-:Y:S02]  /*0ad0*/  IMAD.MOV.U32 R11, RZ, RZ, 0x0 ;  /* 0x00000000ff0b7424 */ /* 0x000fe400078e00ff */
[----:B------:R-:W-:Y:S02]  /*0ae0*/  IMAD.MOV.U32 R2, RZ, RZ, R12 ;  /* 0x000000ffff027224 */ /* 0x000fe400078e000c */
[----:B------:R-:W-:Y:S01]  /*0af0*/  IMAD.MOV.U32 R3, RZ, RZ, R13 ;  /* 0x000000ffff037224 */ /* 0x000fe200078e000d */
[----:B------:R-:W-:Y:S06]  /*0b00*/  RET.REL.NODEC R10 `(_Z18WindowLaunchKerneliddP34_ShortlistedMassSumsAndIntensitiesiP29_WindowCapturedElementsStructd) ;  /* 0xfffffff40a3c7950 */ /* 0x000fec0003c3ffff */
.L_x_14:
        /* <DEDUP_REMOVED lines=15> */
.L_x_52:


//--------------------- .text._Z39CalculatingTupleSumsAndSingleLengthPstsPdS_S_S_P12_DataForPstsS_Pcdddiii --------------------------
	.section	.text._Z39CalculatingTupleSumsAndSingleLengthPstsPdS_S_S_P12_DataForPstsS_Pcdddiii,"ax",@progbits
	.align	128
        .global         _Z39CalculatingTupleSumsAndSingleLengthPstsPdS_S_S_P12_DataForPstsS_Pcdddiii
        .type           _Z39CalculatingTupleSumsAndSingleLengthPstsPdS_S_S_P12_DataForPstsS_Pcdddiii,@function
        .size           _Z39CalculatingTupleSumsAndSingleLengthPstsPdS_S_S_P12_DataForPstsS_Pcdddiii,(.L_x_53 - _Z39CalculatingTupleSumsAndSingleLengthPstsPdS_S_S_P12_DataForPstsS_Pcdddiii)
        .other          _Z39CalculatingTupleSumsAndSingleLengthPstsPdS_S_S_P12_DataForPstsS_Pcdddiii,@"STO_CUDA_ENTRY STV_DEFAULT"
_Z39CalculatingTupleSumsAndSingleLengthPstsPdS_S_S_P12_DataForPstsS_Pcdddiii:
.text._Z39CalculatingTupleSumsAndSingleLengthPstsPdS_S_S_P12_DataForPstsS_Pcdddiii:
[----:B------:R-:W-:Y:S01]  /*0000*/  LDC R1, c[0x0][0x37c] ;  /* 0x0000df00ff017b82 */ /* 0x000fe20000000800 */
[----:B------:R-:W0:Y:S07]  /*0010*/  S2R R13, SR_TID.X ;  /* 0x00000000000d7919 */ /* 0x000e2e0000002100 */
[----:B------:R-:W1:Y:S01]  /*0020*/  S2UR UR4, SR_CTAID.X ;  /* 0x00000000000479c3 */ /* 0x000e620000002500 */
[----:B------:R-:W1:Y:S07]  /*0030*/  LDCU UR5, c[0x0][0x360] ;  /* 0x00006c00ff0577ac */ /* 0x000e6e0008000800 */
[----:B------:R-:W2:Y:S01]  /*0040*/  LDC R0, c[0x0][0x3d0] ;  /* 0x0000f400ff007b82 */ /* 0x000ea20000000800 */
[----:B-1----:R-:W-:-:S06]  /*0050*/  UIMAD UR4, UR4, UR5, URZ ;  /* 0x00000005040472a4 */ /* 0x002fcc000f8e02ff */
[----:B0-----:R-:W-:-:S04]  /*0060*/  VIADD R10, R13, UR4 ;  /* 0x000000040d0a7c36 */ /* 0x001fc80008000000 */
[----:B------:R-:W-:-:S05]  /*0070*/  VIADD R11, R10, 0x1 ;  /* 0x000000010a0b7836 */ /* 0x000fca0000000000 */
[----:B------:R-:W-:-:S04]  /*0080*/  VIMNMX R3, PT, PT, R10, R11, !PT ;  /* 0x0000000b0a037248 */ /* 0x000fc80007fe0100 */
[----:B--2---:R-:W-:-:S13]  /*0090*/  ISETP.GE.AND P0, PT, R3, R0, PT ;  /* 0x000000000300720c */ /* 0x004fda0003f06270 */
[----:B------:R-:W-:Y:S05]  /*00a0*/  @P0 EXIT ;  /* 0x000000000000094d */ /* 0x000fea0003800000 */
[----:B------:R-:W0:Y:S01]  /*00b0*/  LDCU UR5, c[0x0][0x3d8] ;  /* 0x00007b00ff0577ac */ /* 0x000e220008000800 */
[----:B------:R-:W1:Y:S01]  /*00c0*/  LDC.64 R2, c[0x0][0x380] ;  /* 0x0000e000ff027b82 */ /* 0x000e620000000a00 */
[----:B------:R-:W2:Y:S07]  /*00d0*/  LDCU.64 UR8, c[0x0][0x358] ;  /* 0x00006b00ff0877ac */ /* 0x000eae0008000a00 */
[----:B------:R-:W3:Y:S01]  /*00e0*/  LDC.64 R4, c[0x0][0x388] ;  /* 0x0000e200ff047b82 */ /* 0x000ee20000000a00 */
[----:B0-----:R-:W-:Y:S01]  /*00f0*/  UISETP.NE.AND UP0, UPT, UR5, 0x1, UPT ;  /* 0x000000010500788c */ /* 0x001fe2000bf05270 */
[----:B-1----:R-:W-:-:S04]  /*0100*/  IMAD.WIDE R8, R10, 0x8, R2 ;  /* 0x000000080a087825 */ /* 0x002fc800078e0202 */
[----:B---3--:R-:W-:-:S04]  /*0110*/  IMAD.WIDE R6, R10, 0x8, R4 ;  /* 0x000000080a067825 */ /* 0x008fc800078e0204 */
[----:B--2---:R-:W-:Y:S05]  /*0120*/  BRA.U UP0, `(.L_x_15) ;  /* 0x0000001100ec7547 */ /* 0x004fea000b800000 */
[----:B------:R-:W0:Y:S01]  /*0130*/  LDCU UR4, c[0x0][0x3d4] ;  /* 0x00007a80ff0477ac */ /* 0x000e220008000800 */
[----:B------:R-:W1:Y:S01]  /*0140*/  LDCU.64 UR10, c[0x0][0x3c8] ;  /* 0x00007900ff0a77ac */ /* 0x000e620008000a00 */
[----:B0-----:R-:W-:-:S09]  /*0150*/  UISETP.NE.AND UP0, UPT, UR4, 0x1, UPT ;  /* 0x000000010400788c */ /* 0x001fd2000bf05270 */
[----:B-1----:R-:W-:Y:S05]  /*0160*/  BRA.U !UP0, `(.L_x_16) ;  /* 0x00000009082c7547 */ /* 0x002fea000b800000 */
.L_x_31:
[----:B------:R-:W0:Y:S01]  /*0170*/  LDC.64 R4, c[0x0][0x388] ;  /* 0x0000e200ff047b82 */ /* 0x000e220000000a00 */
[----:B------:R-:W2:Y:S01]  /*0180*/  LDG.E.64 R2, desc[UR8][R6.64] ;  /* 0x0000000806027981 */ /* 0x000ea2000c1e1b00 */
[----:B------:R-:W1:Y:S03]  /*0190*/  LDCU.64 UR6, c[0x0][0x3c8] ;  /* 0x00007900ff0677ac */ /* 0x000e660008000a00 */
[----:B------:R-:W3:Y:S01]  /*01a0*/  LDG.E.64 R16, desc[UR8][R8.64] ;  /* 0x0000000808107981 */ /* 0x000ee2000c1e1b00 */
[----:B------:R-:W4:Y:S02]  /*01b0*/  LDCU.64 UR10, c[0x0][0x3b0] ;  /* 0x00007600ff0a77ac */ /* 0x000f240008000a00 */
[----:B------:R-:W5:Y:S01]  /*01c0*/  LDC.64 R14, c[0x0][0x380] ;  /* 0x0000e000ff0e7b82 */ /* 0x000f620000000a00 */
[----:B0-----:R-:W-:-:S06]  /*01d0*/  IMAD.WIDE R4, R11, 0x8, R4 ;  /* 0x000000080b047825 */ /* 0x001fcc00078e0204 */
[----:B------:R-:W2:Y:S01]  /*01e0*/  LDG.E.64 R4, desc[UR8][R4.64] ;  /* 0x0000000804047981 */ /* 0x000ea2000c1e1b00 */
[----:B-----5:R-:W-:-:S05]  /*01f0*/  IMAD.WIDE R14, R11, 0x8, R14 ;  /* 0x000000080b0e7825 */ /* 0x020fca00078e020e */
[----:B------:R-:W3:Y:S01]  /*0200*/  LDG.E.64 R12, desc[UR8][R14.64] ;  /* 0x000000080e0c7981 */ /* 0x000ee2000c1e1b00 */
[----:B------:R-:W-:Y:S01]  /*0210*/  IMAD.MOV.U32 R26, RZ, RZ, RZ ;  /* 0x000000ffff1a7224 */ /* 0x000fe200078e00ff */
[----:B--2---:R-:W-:Y:S02]  /*0220*/  DADD R2, R2, R4 ;  /* 0x0000000002027229 */ /* 0x004fe40000000004 */
[----:B---3--:R-:W-:-:S06]  /*0230*/  DADD R16, R16, -R12 ;  /* 0x0000000010107229 */ /* 0x008fcc000000080c */
[----:B-1--4-:R-:W-:-:S11]  /*0240*/  DMUL R18, R2, 0.5 ;  /* 0x3fe0000002127828 */ /* 0x012fd60000000000 */
.L_x_30:
[----:B0-----:R-:W0:Y:S02]  /*0250*/  LDC.64 R20, c[0x0][0x3a8] ;  /* 0x0000ea00ff147b82 */ /* 0x001e240000000a00 */
[----:B0-----:R-:W-:-:S05]  /*0260*/  IMAD.WIDE.U32 R20, R26, 0x8, R20 ;  /* 0x000000081a147825 */ /* 0x001fca00078e0014 */
[----:B------:R-:W2:Y:S01]  /*0270*/  LDG.E.64 R22, desc[UR8][R20.64] ;  /* 0x0000000814167981 */ /* 0x000ea2000c1e1b00 */
[----:B------:R-:W-:Y:S01]  /*0280*/  IADD3 R24, P1, PT, R26, UR10, RZ ;  /* 0x0000000a1a187c10 */ /* 0x000fe2000ff3e0ff */
[----:B------:R-:W-:Y:S04]  /*0290*/  BSSY.RECONVERGENT B0, `(.L_x_17) ;  /* 0x0000037000007945 */ /* 0x000fe80003800200 */
[----:B------:R-:W-:Y:S01]  /*02a0*/  IMAD.X R25, RZ, RZ, UR11, P1 ;  /* 0x0000000bff197e24 */ /* 0x000fe200088e06ff */
[----:B--2---:R-:W-:-:S08]  /*02b0*/  DADD R22, -|R16|, R22 ;  /* 0x0000000010167229 */ /* 0x004fd00000000316 */
[----:B------:R-:W-:-:S14]  /*02c0*/  DSETP.GTU.AND P0, PT, |R22|, UR6, PT ;  /* 0x0000000616007e2a */ /* 0x000fdc000bf0c200 */
[----:B------:R-:W-:Y:S05]  /*02d0*/  @P0 BRA `(.L_x_18) ;  /* 0x0000000000c80947 */ /* 0x000fea0003800000 */
[----:B------:R-:W-:Y:S01]  /*02e0*/  DADD R2, -RZ, |R22| ;  /* 0x00000000ff027229 */ /* 0x000fe20000000516 */
[----:B------:R-:W-:Y:S01]  /*02f0*/  BSSY.RECONVERGENT B1, `(.L_x_19) ;  /* 0x0000003000017945 */ /* 0x000fe20003800200 */
[----:B------:R-:W-:-:S09]  /*0300*/  MOV R0, 0x320 ;  /* 0x0000032000007802 */ /* 0x000fd20000000f00 */
[----:B------:R-:W-:Y:S05]  /*0310*/  CALL.REL.NOINC `($_Z39CalculatingTupleSumsAndSingleLengthPstsPdS_S_S_P12_DataForPstsS_Pcdddiii$__internal_accurate_pow) ;  /* 0x0000001800607944 */ /* 0x000fea0003c00000 */
[----:B------:R-:W-:Y:S05]  /*0320*/  BSYNC.RECONVERGENT B1 ;  /* 0x0000000000017941 */ /* 0x000fea0003800200 */
.L_x_19:
[C---:B------:R-:W-:Y:S01]  /*0330*/  DADD R4, |R22|.reuse, 2 ;  /* 0x4000000016047429 */ /* 0x040fe20000000200 */
[----:B------:R-:W-:Y:S01]  /*0340*/  BSSY.RECONVERGENT B1, `(.L_x_20) ;  /* 0x000000f000017945 */ /* 0x000fe20003800200 */
[----:B------:R-:W-:-:S06]  /*0350*/  DSETP.NEU.AND P0, PT, R22, RZ, PT ;  /* 0x000000ff1600722a */ /* 0x000fcc0003f0d000 */
[----:B------:R-:W-:Y:S02]  /*0360*/  FSEL R12, R3, RZ, P0 ;  /* 0x000000ff030c7208 */ /* 0x000fe40000000000 */
[----:B------:R-:W-:Y:S02]  /*0370*/  LOP3.LUT R4, R5, 0x7ff00000, RZ, 0xc0, !PT ;  /* 0x7ff0000005047812 */ /* 0x000fe400078ec0ff */
[----:B------:R-:W-:Y:S02]  /*0380*/  FSEL R13, R2, RZ, P0 ;  /* 0x000000ff020d7208 */ /* 0x000fe40000000000 */
[----:B------:R-:W-:-:S13]  /*0390*/  ISETP.NE.AND P1, PT, R4, 0x7ff00000, PT ;  /* 0x7ff000000400780c */ /* 0x000fda0003f25270 */
[----:B------:R-:W-:Y:S05]  /*03a0*/  @P1 BRA `(.L_x_21) ;  /* 0x0000000000201947 */ /* 0x000fea0003800000 */
[----:B------:R-:W-:-:S14]  /*03b0*/  DSETP.NAN.AND P0, PT, R22, R22, PT ;  /* 0x000000161600722a */ /* 0x000fdc0003f08000 */
[----:B------:R-:W-:Y:S05]  /*03c0*/  @P0 BRA `(.L_x_22) ;  /* 0x0000000000140947 */ /* 0x000fea0003800000 */
[----:B------:R-:W-:-:S14]  /*03d0*/  DSETP.NEU.AND P0, PT, |R22|, +INF , PT ;  /* 0x7ff000001600742a */ /* 0x000fdc0003f0d200 */
[----:B------:R-:W-:Y:S05]  /*03e0*/  @P0 BRA `(.L_x_21) ;  /* 0x0000000000100947 */ /* 0x000fea0003800000 */
[----:B------:R-:W-:Y:S02]  /*03f0*/  IMAD.MOV.U32 R12, RZ, RZ, 0x0 ;  /* 0x00000000ff0c7424 */ /* 0x000fe400078e00ff */
[----:B------:R-:W-:Y:S01]  /*0400*/  IMAD.MOV.U32 R13, RZ, RZ, 0x7ff00000 ;  /* 0x7ff00000ff0d7424 */ /* 0x000fe200078e00ff */
[----:B------:R-:W-:Y:S06]  /*0410*/  BRA `(.L_x_21) ;  /* 0x0000000000047947 */ /* 0x000fec0003800000 */
.L_x_22:
[----:B------:R-:W-:-:S11]  /*0420*/  DADD R12, |R22|, 2 ;  /* 0x40000000160c7429 */ /* 0x000fd60000000200 */
.L_x_21:
[----:B------:R-:W-:Y:S05]  /*0430*/  BSYNC.RECONVERGENT B1 ;  /* 0x0000000000017941 */ /* 0x000fea0003800200 */
.L_x_20:
[----:B------:R-:W0:Y:S01]  /*0440*/  S2R R3, SR_LANEID ;  /* 0x0000000000037919 */ /* 0x000e220000000000 */
[----:B------:R-:W-:Y:S01]  /*0450*/  VOTEU.ANY UR4, UPT, PT ;  /* 0x0000000000047886 */ /* 0x000fe200038e0100 */
[----:B------:R-:W1:Y:S01]  /*0460*/  LDC.64 R30, c[0x4][0x18] ;  /* 0x01000600ff1e7b82 */ /* 0x000e620000000a00 */
[----:B------:R-:W0:Y:S01]  /*0470*/  FLO.U32 R32, UR4 ;  /* 0x0000000400207d00 */ /* 0x000e2200080e0000 */
[----:B------:R-:W2:Y:S04]  /*0480*/  LDG.E.U8 R0, desc[UR8][R24.64] ;  /* 0x0000000818007981 */ /* 0x000ea8000c1e1100 */
[----:B------:R-:W3:Y:S02]  /*0490*/  LDG.E.64 R4, desc[UR8][R8.64] ;  /* 0x0000000808047981 */ /* 0x000ee4000c1e1b00 */
[----:B------:R-:W4:Y:S01]  /*04a0*/  LDC.64 R28, c[0x0][0x3a0] ;  /* 0x0000e800ff1c7b82 */ /* 0x000f220000000a00 */
[----:B------:R-:W1:Y:S01]  /*04b0*/  POPC R27, UR4 ;  /* 0x00000004001b7d09 */ /* 0x000e620008000000 */
[----:B0-----:R-:W-:-:S02]  /*04c0*/  ISETP.EQ.U32.AND P0, PT, R32, R3, PT ;  /* 0x000000032000720c */ /* 0x001fc40003f02070 */
[----:B------:R-:W5:Y:S11]  /*04d0*/  LDG.E.64 R2, desc[UR8][R14.64] ;  /* 0x000000080e027981 */ /* 0x000f76000c1e1b00 */
[----:B-1----:R-:W4:Y:S01]  /*04e0*/  @P0 ATOMG.E.ADD.STRONG.GPU PT, R27, desc[UR8][R30.64], R27 ;  /* 0x8000001b1e1b09a8 */ /* 0x002f2200081ef108 */
[----:B------:R-:W0:Y:S01]  /*04f0*/  S2R R33, SR_LTMASK ;  /* 0x0000000000217919 */ /* 0x000e220000003900 */
[----:B------:R-:W-:Y:S01]  /*0500*/  DSETP.NEU.AND P0, PT, |R22|, 1, PT ;  /* 0x3ff000001600742a */ /* 0x000fe20003f0d200 */
[----:B0-----:R-:W-:-:S06]  /*0510*/  LOP3.LUT R33, R33, UR4, RZ, 0xc0, !PT ;  /* 0x0000000421217c12 */ /* 0x001fcc000f8ec0ff */
[----:B------:R-:W0:Y:S01]  /*0520*/  POPC R33, R33 ;  /* 0x0000002100217309 */ /* 0x000e220000000000 */
[----:B------:R-:W-:Y:S02]  /*0530*/  FSEL R12, R12, RZ, P0 ;  /* 0x000000ff0c0c7208 */ /* 0x000fe40000000000 */
[----:B------:R-:W-:Y:S01]  /*0540*/  FSEL R13, R13, 1.875, P0 ;  /* 0x3ff000000d0d7808 */ /* 0x000fe20000000000 */
[----:B----4-:R-:W0:Y:S02]  /*0550*/  SHFL.IDX PT, R32, R27, R32, 0x1f ;  /* 0x00001f201b207589 */ /* 0x010e2400000e0000 */
[----:B0-----:R-:W-:-:S04]  /*0560*/  IMAD.IADD R23, R32, 0x1, R33 ;  /* 0x0000000120177824 */ /* 0x001fc800078e0221 */
[----:B------:R-:W-:Y:S01]  /*0570*/  IMAD.WIDE R28, R23, 0x38, R28 ;  /* 0x00000038171c7825 */ /* 0x000fe200078e021c */
[----:B------:R-:W-:-:S04]  /*0580*/  DADD R22, -RZ, |R16| ;  /* 0x00000000ff167229 */ /* 0x000fc80000000510 */
[----:B---3--:R0:W-:Y:S04]  /*0590*/  STG.E.64 desc[UR8][R28.64+0x8], R4 ;  /* 0x000008041c007986 */ /* 0x0081e8000c101b08 */
[----:B-----5:R0:W-:Y:S04]  /*05a0*/  STG.E.64 desc[UR8][R28.64+0x10], R2 ;  /* 0x000010021c007986 */ /* 0x0201e8000c101b08 */
[----:B------:R0:W-:Y:S04]  /*05b0*/  STG.E.64 desc[UR8][R28.64+0x28], R12 ;  /* 0x0000280c1c007986 */ /* 0x0001e8000c101b08 */
[----:B------:R0:W-:Y:S04]  /*05c0*/  STG.E.64 desc[UR8][R28.64+0x18], R22 ;  /* 0x000018161c007986 */ /* 0x0001e8000c101b08 */
[----:B--2---:R0:W-:Y:S04]  /*05d0*/  STG.E.U8 desc[UR8][R28.64+0x20], R0 ;  /* 0x000020001c007986 */ /* 0x0041e8000c101108 */
[----:B------:R0:W-:Y:S04]  /*05e0*/  STG.E.64 desc[UR8][R28.64], R10 ;  /* 0x0000000a1c007986 */ /* 0x0001e8000c101b08 */
[----:B------:R0:W-:Y:S02]  /*05f0*/  STG.E.64 desc[UR8][R28.64+0x30], R18 ;  /* 0x000030121c007986 */ /* 0x0001e4000c101b08 */
.L_x_18:
[----:B------:R-:W-:Y:S05]  /*0600*/  BSYNC.RECONVERGENT B0 ;  /* 0x0000000000007941 */ /* 0x000fea0003800200 */
.L_x_17:
[----:B------:R-:W-:-:S13]  /*0610*/  ISETP.NE.AND P0, PT, R26, 0x14, PT ;  /* 0x000000141a00780c */ /* 0x000fda0003f05270 */
[----:B------:R-:W-:Y:S05]  /*0620*/  @!P0 BRA `(.L_x_23) ;  /* 0x0000000000e88947 */ /* 0x000fea0003800000 */
[----:B0-----:R-:W2:Y:S01]  /*0630*/  LDG.E.64 R22, desc[UR8][R20.64+0x8] ;  /* 0x0000080814167981 */ /* 0x001ea2000c1e1b00 */
[----:B------:R-:W-:Y:S01]  /*0640*/  BSSY.RECONVERGENT B0, `(.L_x_24) ;  /* 0x0000036000007945 */ /* 0x000fe20003800200 */
        /* <DEDUP_REMOVED lines=8> */
.L_x_26:
[C---:B------:R-:W-:Y:S01]  /*06d0*/  DADD R4, |R22|.reuse, 2 ;  /* 0x4000000016047429 */ /* 0x040fe20000000200 */
[----:B------:R-:W-:Y:S01]  /*06e0*/  BSSY.RECONVERGENT B1, `(.L_x_27) ;  /* 0x000000f000017945 */ /* 0x000fe20003800200 */
[----:B------:R-:W-:-:S08]  /*06f0*/  DSETP.NEU.AND P0, PT, R22, RZ, PT ;  /* 0x000000ff1600722a */ /* 0x000fd00003f0d000 */
[----:B------:R-:W-:Y:S02]  /*0700*/  LOP3.LUT R4, R5, 0x7ff00000, RZ, 0xc0, !PT ;  /* 0x7ff0000005047812 */ /* 0x000fe400078ec0ff */
[----:B------:R-:W-:Y:S02]  /*0710*/  FSEL R5, R2, RZ, P0 ;  /* 0x000000ff02057208 */ /* 0x000fe40000000000 */
[----:B------:R-:W-:Y:S02]  /*0720*/  ISETP.NE.AND P1, PT, R4, 0x7ff00000, PT ;  /* 0x7ff000000400780c */ /* 0x000fe40003f25270 */
[----:B------:R-:W-:-:S11]  /*0730*/  FSEL R4, R3, RZ, P0 ;  /* 0x000000ff03047208 */ /* 0x000fd60000000000 */
[----:B------:R-:W-:Y:S05]  /*0740*/  @P1 BRA `(.L_x_28) ;  /* 0x0000000000201947 */ /* 0x000fea0003800000 */
[----:B------:R-:W-:-:S14]  /*0750*/  DSETP.NAN.AND P0, PT, R22, R22, PT ;  /* 0x000000161600722a */ /* 0x000fdc0003f08000 */
[----:B------:R-:W-:Y:S05]  /*0760*/  @P0 BRA `(.L_x_29) ;  /* 0x0000000000140947 */ /* 0x000fea0003800000 */
[----:B------:R-:W-:-:S14]  /*0770*/  DSETP.NEU.AND P0, PT, |R22|, +INF , PT ;  /* 0x7ff000001600742a */ /* 0x000fdc0003f0d200 */
[----:B------:R-:W-:Y:S05]  /*0780*/  @P0 BRA `(.L_x_28) ;  /* 0x0000000000100947 */ /* 0x000fea0003800000 */
[----:B------:R-:W-:Y:S01]  /*0790*/  MOV R4, 0x0 ;  /* 0x0000000000047802 */ /* 0x000fe20000000f00 */
[----:B------:R-:W-:Y:S01]  /*07a0*/  IMAD.MOV.U32 R5, RZ, RZ, 0x7ff00000 ;  /* 0x7ff00000ff057424 */ /* 0x000fe200078e00ff */
[----:B------:R-:W-:Y:S06]  /*07b0*/  BRA `(.L_x_28) ;  /* 0x0000000000047947 */ /* 0x000fec0003800000 */
.L_x_29:
[----:B------:R-:W-:-:S11]  /*07c0*/  DADD R4, |R22|, 2 ;  /* 0x4000000016047429 */ /* 0x000fd60000000200 */
.L_x_28:
[----:B------:R-:W-:Y:S05]  /*07d0*/  BSYNC.RECONVERGENT B1 ;  /* 0x0000000000017941 */ /* 0x000fea0003800200 */
.L_x_27:
        /* <DEDUP_REMOVED lines=13> */
[----:B0-----:R-:W-:-:S04]  /*08b0*/  LOP3.LUT R30, R30, UR4, RZ, 0xc0, !PT ;  /* 0x000000041e1e7c12 */ /* 0x001fc8000f8ec0ff */
[----:B------:R-:W0:Y:S01]  /*08c0*/  POPC R31, R30 ;  /* 0x0000001e001f7309 */ /* 0x000e220000000000 */
[----:B------:R-:W-:Y:S02]  /*08d0*/  FSEL R4, R4, RZ, P0 ;  /* 0x000000ff04047208 */ /* 0x000fe40000000000 */
[----:B------:R-:W-:Y:S01]  /*08e0*/  FSEL R5, R5, 1.875, P0 ;  /* 0x3ff0000005057808 */ /* 0x000fe20000000000 */
[----:B----4-:R-:W0:Y:S02]  /*08f0*/  SHFL.IDX PT, R0, R27, R0, 0x1f ;  /* 0x00001f001b007589 */ /* 0x010e2400000e0000 */
[----:B0-----:R-:W-:-:S04]  /*0900*/  IMAD.IADD R23, R0, 0x1, R31 ;  /* 0x0000000100177824 */ /* 0x001fc800078e021f */
[----:B------:R-:W-:Y:S01]  /*0910*/  IMAD.WIDE R20, R23, 0x38, R20 ;  /* 0x0000003817147825 */ /* 0x000fe200078e0214 */
[----:B------:R-:W-:-:S04]  /*0920*/  DADD R22, -RZ, |R16| ;  /* 0x00000000ff167229 */ /* 0x000fc80000000510 */
[----:B-----5:R0:W-:Y:S04]  /*0930*/  STG.E.64 desc[UR8][R20.64+0x8], R2 ;  /* 0x0000080214007986 */ /* 0x0201e8000c101b08 */
[----:B---3--:R0:W-:Y:S04]  /*0940*/  STG.E.64 desc[UR8][R20.64+0x10], R12 ;  /* 0x0000100c14007986 */ /* 0x0081e8000c101b08 */
[----:B------:R0:W-:Y:S04]  /*0950*/  STG.E.64 desc[UR8][R20.64+0x28], R4 ;  /* 0x0000280414007986 */ /* 0x0001e8000c101b08 */
[----:B------:R0:W-:Y:S04]  /*0960*/  STG.E.64 desc[UR8][R20.64+0x18], R22 ;  /* 0x0000181614007986 */ /* 0x0001e8000c101b08 */
[----:B--2---:R0:W-:Y:S04]  /*0970*/  STG.E.U8 desc[UR8][R20.64+0x20], R24 ;  /* 0x0000201814007986 */ /* 0x0041e8000c101108 */
[----:B------:R0:W-:Y:S04]  /*0980*/  STG.E.64 desc[UR8][R20.64], R10 ;  /* 0x0000000a14007986 */ /* 0x0001e8000c101b08 */
[----:B------:R0:W-:Y:S02]  /*0990*/  STG.E.64 desc[UR8][R20.64+0x30], R18 ;  /* 0x0000301214007986 */ /* 0x0001e4000c101b08 */
.L_x_25:
[----:B------:R-:W-:Y:S05]  /*09a0*/  BSYNC.RECONVERGENT B0 ;  /* 0x0000000000007941 */ /* 0x000fea0003800200 */
.L_x_24:
[----:B------:R-:W-:Y:S01]  /*09b0*/  VIADD R26, R26, 0x2 ;  /* 0x000000021a1a7836 */ /* 0x000fe20000000000 */
[----:B------:R-:W-:Y:S06]  /*09c0*/  BRA `(.L_x_30) ;  /* 0xfffffff800207947 */ /* 0x000fec000383ffff */
.L_x_23:
[----:B------:R-:W1:Y:S01]  /*09d0*/  LDCU UR4, c[0x0][0x3d0] ;  /* 0x00007a00ff0477ac */ /* 0x000e620008000800 */
[----:B0-----:R-:W-:-:S05]  /*09e0*/  VIADD R11, R11, 0x1 ;  /* 0x000000010b0b7836 */ /* 0x001fca0000000000 */
[----:B-1----:R-:W-:-:S13]  /*09f0*/  ISETP.GE.AND P0, PT, R11, UR4, PT ;  /* 0x000000040b007c0c */ /* 0x002fda000bf06270 */
[----:B------:R-:W-:Y:S05]  /*0a00*/  @P0 EXIT ;  /* 0x000000000000094d */ /* 0x000fea0003800000 */
[----:B------:R-:W-:Y:S05]  /*0a10*/  BRA `(.L_x_31) ;  /* 0xfffffff400d47947 */ /* 0x000fea000383ffff */
.L_x_16:
[----:B------:R-:W0:Y:S01]  /*0a20*/  S2R R3, SR_LANEID ;  /* 0x0000000000037919 */ /* 0x000e220000000000 */
[----:B------:R-:W-:Y:S05]  /*0a30*/  YIELD ;  /* 0x0000000000007946 */ /* 0x000fea0003800000 */
[----:B------:R-:W1:Y:S01]  /*0a40*/  LDC.64 R14, c[0x0][0x388] ;  /* 0x0000e200ff0e7b82 */ /* 0x000e620000000a00 */
[----:B------:R-:W-:Y:S01]  /*0a50*/  VOTEU.ANY UR4, UPT, PT ;  /* 0x0000000000047886 */ /* 0x000fe200038e0100 */
[----:B------:R-:W2:Y:S01]  /*0a60*/  LDG.E.64 R4, desc[UR8][R6.64] ;  /* 0x0000000806047981 */ /* 0x000ea2000c1e1b00 */
[----:B------:R-:W0:Y:S01]  /*0a70*/  FLO.U32 R0, UR4 ;  /* 0x0000000400007d00 */ /* 0x000e2200080e0000 */
[----:B------:R-:W3:Y:S02]  /*0a80*/  LDCU.64 UR6, c[0x0][0x3b0] ;  /* 0x00007600ff0677ac */ /* 0x000ee40008000a00 */
[----:B------:R-:W4:Y:S02]  /*0a90*/  LDG.E.64 R12, desc[UR8][R8.64] ;  /* 0x00000008080c7981 */ /* 0x000f24000c1e1b00 */
[----:B------:R-:W5:Y:S03]  /*0aa0*/  LDC.64 R22, c[0x0][0x380] ;  /* 0x0000e000ff167b82 */ /* 0x000f660000000a00 */
[----:B------:R-:W3:Y:S05]  /*0ab0*/  POPC R25, UR4 ;  /* 0x0000000400197d09 */ /* 0x000eea0008000000 */
[----:B------:R-:W3:Y:S01]  /*0ac0*/  LDC.64 R20, c[0x4][0x8] ;  /* 0x01000200ff147b82 */ /* 0x000ee20000000a00 */
[----:B-1----:R-:W-:Y:S01]  /*0ad0*/  IMAD.WIDE R14, R11, 0x8, R14 ;  /* 0x000000080b0e7825 */ /* 0x002fe200078e020e */
[----:B------:R-:W1:Y:S01]  /*0ae0*/  S2R R24, SR_LTMASK ;  /* 0x0000000000187919 */ /* 0x000e620000003900 */
[----:B0-----:R-:W-:-:S05]  /*0af0*/  ISETP.EQ.U32.AND P0, PT, R0, R3, PT ;  /* 0x000000030000720c */ /* 0x001fca0003f02070 */
[----:B------:R-:W0:Y:S01]  /*0b00*/  LDC.64 R16, c[0x0][0x390] ;  /* 0x0000e400ff107b82 */ /* 0x000e220000000a00 */
[----:B------:R-:W2:Y:S01]  /*0b10*/  LDG.E.64 R14, desc[UR8][R14.64] ;  /* 0x000000080e0e7981 */ /* 0x000ea2000c1e1b00 */
[----:B-----5:R-:W-:-:S06]  /*0b20*/  IMAD.WIDE R22, R11, 0x8, R22 ;  /* 0x000000080b167825 */ /* 0x020fcc00078e0216 */
[----:B------:R-:W5:Y:S01]  /*0b30*/  LDC.64 R2, c[0x0][0x398] ;  /* 0x0000e600ff027b82 */ /* 0x000f620000000a00 */
[----:B------:R-:W4:Y:S04]  /*0b40*/  LDG.E.64 R18, desc[UR8][R22.64] ;  /* 0x0000000816127981 */ /* 0x000f28000c1e1b00 */
[----:B---3--:R-:W3:Y:S01]  /*0b50*/  @P0 ATOMG.E.ADD.STRONG.GPU PT, R25, desc[UR8][R20.64], R25 ;  /* 0x80000019141909a8 */ /* 0x008ee200081ef108 */
[----:B-1----:R-:W-:Y:S01]  /*0b60*/  LOP3.LUT R24, R24, UR4, RZ, 0xc0, !PT ;  /* 0x0000000418187c12 */ /* 0x002fe2000f8ec0ff */
[----:B------:R-:W1:Y:S03]  /*0b70*/  LDCU.64 UR4, c[0x0][0x3c0] ;  /* 0x00007800ff0477ac */ /* 0x000e660008000a00 */
[----:B------:R-:W0:Y:S01]  /*0b80*/  POPC R27, R24 ;  /* 0x00000018001b7309 */ /* 0x000e220000000000 */
[----:B---3--:R-:W0:Y:S01]  /*0b90*/  SHFL.IDX PT, R0, R25, R0, 0x1f ;  /* 0x00001f0019007589 */ /* 0x008e2200000e0000 */
[----:B----4-:R-:W-:-:S02]  /*0ba0*/  DADD R12, R12, R18 ;  /* 0x000000000c0c7229 */ /* 0x010fc40000000012 */
[----:B--2---:R-:W-:-:S06]  /*0bb0*/  DADD R4, R4, R14 ;  /* 0x0000000004047229 */ /* 0x004fcc000000000e */
[----:B-1----:R-:W-:Y:S01]  /*0bc0*/  DADD R12, R12, UR4 ;  /* 0x000000040c0c7e29 */ /* 0x002fe20008000000 */
[----:B------:R-:W1:Y:S01]  /*0bd0*/  LDCU.64 UR4, c[0x0][0x3a8] ;  /* 0x00007500ff0477ac */ /* 0x000e620008000a00 */
[----:B------:R-:W-:Y:S01]  /*0be0*/  DMUL R20, R4, 0.5 ;  /* 0x3fe0000004147828 */ /* 0x000fe20000000000 */
[----:B0-----:R-:W-:-:S04]  /*0bf0*/  IMAD.IADD R15, R0, 0x1, R27 ;  /* 0x00000001000f7824 */ /* 0x001fc800078e021b */
[----:B------:R-:W-:-:S04]  /*0c00*/  IMAD.WIDE R16, R15, 0x8, R16 ;  /* 0x000000080f107825 */ /* 0x000fc800078e0210 */
[----:B-----5:R-:W-:Y:S01]  /*0c10*/  IMAD.WIDE R2, R15, 0x8, R2 ;  /* 0x000000080f027825 */ /* 0x020fe200078e0202 */
[----:B------:R0:W-:Y:S04]  /*0c20*/  STG.E.64 desc[UR8][R16.64], R12 ;  /* 0x0000000c10007986 */ /* 0x0001e8000c101b08 */
[----:B------:R2:W-:Y:S04]  /*0c30*/  STG.E.64 desc[UR8][R2.64], R20 ;  /* 0x0000001402007986 */ /* 0x0005e8000c101b08 */
[----:B------:R-:W3:Y:S04]  /*0c40*/  LDG.E.64 R18, desc[UR8][R8.64] ;  /* 0x0000000808127981 */ /* 0x000ee8000c1e1b00 */
[----:B------:R-:W3:Y:S01]  /*0c50*/  LDG.E.64 R4, desc[UR8][R22.64] ;  /* 0x0000000816047981 */ /* 0x000ee2000c1e1b00 */
[----:B------:R-:W-:-:S02]  /*0c60*/  UIADD3 UR6, UP0, UPT, UR6, 0x1, URZ ;  /* 0x0000000106067890 */ /* 0x000fc4000ff1e0ff */
[----:B-1----:R-:W-:Y:S02]  /*0c70*/  UIADD3 UR4, UP1, UPT, UR4, 0x8, URZ ;  /* 0x0000000804047890 */ /* 0x002fe4000ff3e0ff */
[----:B------:R-:W-:Y:S02]  /*0c80*/  UIADD3.X UR7, UPT, UPT, URZ, UR7, URZ, UP0, !UPT ;  /* 0x00000007ff077290 */ /* 0x000fe400087fe4ff */
[----:B------:R-:W-:Y:S01]  /*0c90*/  UIADD3.X UR5, UPT, UPT, URZ, UR5, URZ, UP1, !UPT ;  /* 0x00000005ff057290 */ /* 0x000fe20008ffe4ff */
[----:B------:R-:W-:Y:S01]  /*0ca0*/  IMAD.MOV.U32 R26, RZ, RZ, RZ ;  /* 0x000000ffff1a7224 */ /* 0x000fe200078e00ff */
[----:B------:R-:W-:Y:S01]  /*0cb0*/  MOV R14, UR6 ;  /* 0x00000006000e7c02 */ /* 0x000fe20008000f00 */
[----:B0-----:R-:W-:Y:S02]  /*0cc0*/  IMAD.U32 R16, RZ, RZ, UR4 ;  /* 0x00000004ff107e24 */ /* 0x001fe4000f8e00ff */
[----:B------:R-:W-:Y:S02]  /*0cd0*/  IMAD.U32 R15, RZ, RZ, UR7 ;  /* 0x00000007ff0f7e24 */ /* 0x000fe4000f8e00ff */
[----:B------:R-:W-:Y:S01]  /*0ce0*/  IMAD.U32 R17, RZ, RZ, UR5 ;  /* 0x00000005ff117e24 */ /* 0x000fe2000f8e00ff */
[----:B--23--:R-:W-:-:S11]  /*0cf0*/  DADD R18, R18, -R4 ;  /* 0x0000000012127229 */ /* 0x00cfd60000000804 */
.L_x_45:
[----:B0-----:R-:W2:Y:S01]  /*0d00*/  LDG.E.64 R24, desc[UR8][R16.64+-0x8] ;  /* 0xfffff80810187981 */ /* 0x001ea2000c1e1b00 */
[----:B------:R-:W-:Y:S05]  /*0d10*/  YIELD ;  /* 0x0000000000007946 */ /* 0x000fea0003800000 */
        /* <DEDUP_REMOVED lines=9> */
.L_x_34:
        /* <DEDUP_REMOVED lines=15> */
.L_x_37:
[----:B------:R-:W-:-:S11]  /*0ea0*/  DADD R12, |R24|, 2 ;  /* 0x40000000180c7429 */ /* 0x000fd60000000200 */
.L_x_36:
[----:B------:R-:W-:Y:S05]  /*0eb0*/  BSYNC.RECONVERGENT B1 ;  /* 0x0000000000017941 */ /* 0x000fea0003800200 */
.L_x_35:
        /* <DEDUP_REMOVED lines=28> */
.L_x_33:
[----:B------:R-:W-:Y:S05]  /*1080*/  BSYNC.RECONVERGENT B0 ;  /* 0x0000000000007941 */ /* 0x000fea0003800200 */
.L_x_32:
        /* <DEDUP_REMOVED lines=12> */
.L_x_41:
        /* <DEDUP_REMOVED lines=15> */
.L_x_44:
[----:B------:R-:W-:-:S11]  /*1240*/  DADD R12, |R24|, 2 ;  /* 0x40000000180c7429 */ /* 0x000fd60000000200 */
.L_x_43:
[----:B------:R-:W-:Y:S05]  /*1250*/  BSYNC.RECONVERGENT B1 ;  /* 0x0000000000017941 */ /* 0x000fea0003800200 */
.L_x_42:
        /* <DEDUP_REMOVED lines=28> */
.L_x_40:
[----:B------:R-:W-:Y:S05]  /*1420*/  BSYNC.RECONVERGENT B0 ;  /* 0x0000000000007941 */ /* 0x000fea0003800200 */
.L_x_39:
[----:B------:R-:W-:Y:S01]  /*1430*/  IADD3 R14, P0, PT, R14, 0x2, RZ ;  /* 0x000000020e0e7810 */ /* 0x000fe20007f1e0ff */
[----:B------:R-:W-:Y:S01]  /*1440*/  VIADD R26, R26, 0x10 ;  /* 0x000000101a1a7836 */ /* 0x000fe20000000000 */
[----:B------:R-:W-:-:S03]  /*1450*/  IADD3 R16, P1, PT, R16, 0x10, RZ ;  /* 0x0000001010107810 */ /* 0x000fc60007f3e0ff */
[----:B------:R-:W-:Y:S02]  /*1460*/  IMAD.X R15, RZ, RZ, R15, P0 ;  /* 0x000000ffff0f7224 */ /* 0x000fe400000e060f */
[----:B------:R-:W-:Y:S01]  /*1470*/  IMAD.X R17, RZ, RZ, R17, P1 ;  /* 0x000000ffff117224 */ /* 0x000fe200008e0611 */
[----:B------:R-:W-:Y:S07]  /*1480*/  BRA `(.L_x_45) ;  /* 0xfffffff8001c7947 */ /* 0x000fee000383ffff */
.L_x_38:
[----:B------:R-:W1:Y:S01]  /*1490*/  LDCU UR4, c[0x0][0x3d0] ;  /* 0x00007a00ff0477ac */ /* 0x000e620008000800 */
[----:B0-----:R-:W-:-:S05]  /*14a0*/  VIADD R11, R11, 0x1 ;  /* 0x000000010b0b7836 */ /* 0x001fca0000000000 */
[----:B-1----:R-:W-:-:S13]  /*14b0*/  ISETP.GE.AND P0, PT, R11, UR4, PT ;  /* 0x000000040b007c0c */ /* 0x002fda000bf06270 */
[----:B------:R-:W-:Y:S05]  /*14c0*/  @!P0 BRA `(.L_x_16) ;  /* 0xfffffff400548947 */ /* 0x000fea000383ffff */
[----:B------:R-:W-:Y:S05]  /*14d0*/  EXIT ;  /* 0x000000000000794d */ /* 0x000fea0003800000 */
.L_x_15:
[----:B------:R-:W0:Y:S02]  /*14e0*/  LDC R12, c[0x0][0x3d4] ;  /* 0x0000f500ff0c7b82 */ /* 0x000e240000000800 */
[----:B0-----:R-:W-:-:S13]  /*14f0*/  ISETP.NE.AND P0, PT, R12, 0x1, PT ;  /* 0x000000010c00780c */ /* 0x001fda0003f05270 */
[----:B------:R-:W-:Y:S05]  /*1500*/  @P0 EXIT ;  /* 0x000000000000094d */ /* 0x000fea0003800000 */
[----:B------:R-:W-:Y:S01]  /*1510*/  ULOP3.LUT UR5, URZ, UR4, URZ, 0x33, !UPT ;  /* 0x00000004ff057292 */ /* 0x000fe2000f8e33ff */
[----:B------:R-:W-:Y:S01]  /*1520*/  BSSY.RECONVERGENT B0, `(.L_x_46) ;  /* 0x0000028000007945 */ /* 0x000fe20003800200 */
[----:B------:R-:W0:Y:S04]  /*1530*/  LDCU.64 UR6, c[0x0][0x3c0] ;  /* 0x00007800ff0677ac */ /* 0x000e280008000a00 */
[--C-:B------:R-:W-:Y:S02]  /*1540*/  IADD3 R12, PT, PT, -R13, UR5, R0.reuse ;  /* 0x000000050d0c7c10 */ /* 0x100fe4000fffe100 */
[----:B------:R-:W-:Y:S02]  /*1550*/  IADD3 R13, PT, PT, -R10, -0x2, R0 ;  /* 0xfffffffe0a0d7810 */ /* 0x000fe40007ffe100 */
[----:B------:R-:W-:-:S02]  /*1560*/  LOP3.LUT P1, R10, R12, 0x3, RZ, 0xc0, !PT ;  /* 0x000000030c0a7812 */ /* 0x000fc4000782c0ff */
[----:B------:R-:W-:-:S11]  /*1570*/  ISETP.GE.U32.AND P0, PT, R13, 0x3, PT ;  /* 0x000000030d00780c */ /* 0x000fd60003f06070 */
[----:B0-----:R-:W-:Y:S05]  /*1580*/  @!P1 BRA `(.L_x_47) ;  /* 0x0000000000849947 */ /* 0x001fea0003800000 */
[----:B------:R-:W0:Y:S01]  /*1590*/  LDC.64 R12, c[0x0][0x390] ;  /* 0x0000e400ff0c7b82 */ /* 0x000e220000000a00 */
[----:B------:R-:W-:-:S07]  /*15a0*/  MOV R17, RZ ;  /* 0x000000ff00117202 */ /* 0x000fce0000000f00 */
[----:B------:R-:W1:Y:S02]  /*15b0*/  LDC.64 R14, c[0x0][0x398] ;  /* 0x0000e600ff0e7b82 */ /* 0x000e640000000a00 */
.L_x_48:
[----:B--2---:R-:W2:Y:S01]  /*15c0*/  S2R R19, SR_LANEID ;  /* 0x0000000000137919 */ /* 0x004ea20000000000 */
[----:B------:R-:W-:Y:S01]  /*15d0*/  VOTEU.ANY UR4, UPT, PT ;  /* 0x0000000000047886 */ /* 0x000fe200038e0100 */
[----:B------:R-:W3:Y:S01]  /*15e0*/  LDC.64 R20, c[0x4][0x8] ;  /* 0x01000200ff147b82 */ /* 0x000ee20000000a00 */
[----:B------:R-:W2:Y:S01]  /*15f0*/  FLO.U32 R16, UR4 ;  /* 0x0000000400107d00 */ /* 0x000ea200080e0000 */
[C---:B------:R-:W-:Y:S01]  /*1600*/  IMAD.WIDE R24, R11.reuse, 0x8, R4 ;  /* 0x000000080b187825 */ /* 0x040fe200078e0204 */
[----:B------:R-:W4:Y:S03]  /*1610*/  LDG.E.64 R22, desc[UR8][R8.64] ;  /* 0x0000000808167981 */ /* 0x000f26000c1e1b00 */
[----:B------:R-:W-:Y:S02]  /*1620*/  IMAD.WIDE R26, R11, 0x8, R2 ;  /* 0x000000080b1a7825 */ /* 0x000fe400078e0202 */
[----:B------:R-:W5:Y:S01]  /*1630*/  LDG.E.64 R24, desc[UR8][R24.64] ;  /* 0x0000000818187981 */ /* 0x000f62000c1e1b00 */
[----:B------:R-:W3:Y:S03]  /*1640*/  POPC R31, UR4 ;  /* 0x00000004001f7d09 */ /* 0x000ee60008000000 */
[----:B------:R-:W4:Y:S01]  /*1650*/  LDG.E.64 R26, desc[UR8][R26.64] ;  /* 0x000000081a1a7981 */ /* 0x000f22000c1e1b00 */
[----:B--2---:R-:W-:-:S03]  /*1660*/  ISETP.EQ.U32.AND P1, PT, R16, R19, PT ;  /* 0x000000131000720c */ /* 0x004fc60003f22070 */
[----:B------:R-:W5:Y:S10]  /*1670*/  LDG.E.64 R18, desc[UR8][R6.64] ;  /* 0x0000000806127981 */ /* 0x000f74000c1e1b00 */
[----:B---3--:R-:W2:Y:S01]  /*1680*/  @P1 ATOMG.E.ADD.STRONG.GPU PT, R31, desc[UR8][R20.64], R31 ;  /* 0x8000001f141f19a8 */ /* 0x008ea200081ef108 */
[----:B------:R-:W3:Y:S01]  /*1690*/  S2R R28, SR_LTMASK ;  /* 0x00000000001c7919 */ /* 0x000ee20000003900 */
[----:B------:R-:W-:Y:S01]  /*16a0*/  VIADD R17, R17, 0x1 ;  /* 0x0000000111117836 */ /* 0x000fe20000000000 */
[----:B---3--:R-:W-:-:S06]  /*16b0*/  LOP3.LUT R28, R28, UR4, RZ, 0xc0, !PT ;  /* 0x000000041c1c7c12 */ /* 0x008fcc000f8ec0ff */
[----:B------:R-:W3:Y:S01]  /*16c0*/  POPC R28, R28 ;  /* 0x0000001c001c7309 */ /* 0x000ee20000000000 */
[----:B------:R-:W-:Y:S01]  /*16d0*/  ISETP.NE.AND P1, PT, R17, R10, PT ;  /* 0x0000000a1100720c */ /* 0x000fe20003f25270 */
[----:B------:R-:W-:Y:S01]  /*16e0*/  VIADD R11, R11, 0x1 ;  /* 0x000000010b0b7836 */ /* 0x000fe20000000000 */
[----:B----4-:R-:W-:Y:S01]  /*16f0*/  DADD R22, R22, R26 ;  /* 0x0000000016167229 */ /* 0x010fe2000000001a */
[----:B--2---:R-:W3:Y:S01]  /*1700*/  SHFL.IDX PT, R29, R31, R16, 0x1f ;  /* 0x00001f101f1d7589 */ /* 0x004ee200000e0000 */
[----:B-----5:R-:W-:-:S06]  /*1710*/  DADD R18, R18, R24 ;  /* 0x0000000012127229 */ /* 0x020fcc0000000018 */
[----:B------:R-:W-:Y:S02]  /*1720*/  DADD R22, R22, UR6 ;  /* 0x0000000616167e29 */ /* 0x000fe40008000000 */
[----:B------:R-:W-:Y:S01]  /*1730*/  DMUL R18, R18, 0.5 ;  /* 0x3fe0000012127828 */ /* 0x000fe20000000000 */
[----:B---3--:R-:W-:-:S04]  /*1740*/  IMAD.IADD R29, R29, 0x1, R28 ;  /* 0x000000011d1d7824 */ /* 0x008fc800078e021c */
[----:B0-----:R-:W-:-:S04]  /*1750*/  IMAD.WIDE R24, R29, 0x8, R12 ;  /* 0x000000081d187825 */ /* 0x001fc800078e020c */
[----:B-1----:R-:W-:Y:S01]  /*1760*/  IMAD.WIDE R20, R29, 0x8, R14 ;  /* 0x000000081d147825 */ /* 0x002fe200078e020e */
[----:B------:R2:W-:Y:S04]  /*1770*/  STG.E.64 desc[UR8][R24.64], R22 ;  /* 0x0000001618007986 */ /* 0x0005e8000c101b08 */
[----:B------:R2:W-:Y:S01]  /*1780*/  STG.E.64 desc[UR8][R20.64], R18 ;  /* 0x0000001214007986 */ /* 0x0005e2000c101b08 */
[----:B------:R-:W-:Y:S05]  /*1790*/  @P1 BRA `(.L_x_48) ;  /* 0xfffffffc00881947 */ /* 0x000fea000383ffff */
.L_x_47:
[----:B------:R-:W-:Y:S05]  /*17a0*/  BSYNC.RECONVERGENT B0 ;  /* 0x0000000000007941 */ /* 0x000fea0003800200 */
.L_x_46:
[----:B------:R-:W-:Y:S05]  /*17b0*/  @!P0 EXIT ;  /* 0x000000000000894d */ /* 0x000fea0003800000 */
[----:B------:R-:W0:Y:S01]  /*17c0*/  LDC.64 R12, c[0x4][0x8] ;  /* 0x01000200ff0c7b82 */ /* 0x000e220000000a00 */
[----:B------:R-:W1:Y:S02]  /*17d0*/  LDCU.64 UR6, c[0x0][0x3c0] ;  /* 0x00007800ff0677ac */ /* 0x000e640008000a00 */
.L_x_49:
[----:B---3--:R-:W3:Y:S01]  /*17e0*/  S2R R15, SR_LANEID ;  /* 0x00000000000f7919 */ /* 0x008ee20000000000 */
[----:B------:R-:W-:Y:S01]  /*17f0*/  VOTEU.ANY UR4, UPT, PT ;  /* 0x0000000000047886 */ /* 0x000fe200038e0100 */
[C---:B--2---:R-:W-:Y:S01]  /*1800*/  IMAD.WIDE R20, R11.reuse, 0x8, R4 ;  /* 0x000000080b147825 */ /* 0x044fe200078e0204 */
[----:B------:R-:W3:Y:S01]  /*1810*/  FLO.U32 R10, UR4 ;  /* 0x00000004000a7d00 */ /* 0x000ee200080e0000 */
[----:B------:R-:W2:Y:S01]  /*1820*/  LDG.E.64 R24, desc[UR8][R6.64] ;  /* 0x0000000806187981 */ /* 0x000ea2000c1e1b00 */
[----:B------:R-:W4:Y:S01]  /*1830*/  LDC.64 R16, c[0x0][0x398] ;  /* 0x0000e600ff107b82 */ /* 0x000f220000000a00 */
[----:B------:R-:W-:Y:S02]  /*1840*/  IMAD.WIDE R18, R11, 0x8, R2 ;  /* 0x000000080b127825 */ /* 0x000fe400078e0202 */
[----:B------:R-:W5:Y:S03]  /*1850*/  LDG.E.64 R28, desc[UR8][R8.64] ;  /* 0x00000008081c7981 */ /* 0x000f66000c1e1b00 */
[----:B------:R-:W0:Y:S01]  /*1860*/  POPC R23, UR4 ;  /* 0x0000000400177d09 */ /* 0x000e220008000000 */
[----:B------:R-:W2:Y:S04]  /*1870*/  LDG.E.64 R26, desc[UR8][R20.64] ;  /* 0x00000008141a7981 */ /* 0x000ea8000c1e1b00 */
[----:B------:R-:W5:Y:S01]  /*1880*/  LDG.E.64 R30, desc[UR8][R18.64] ;  /* 0x00000008121e7981 */ /* 0x000f62000c1e1b00 */
[----:B---3--:R-:W-:Y:S01]  /*1890*/  ISETP.EQ.U32.AND P0, PT, R10, R15, PT ;  /* 0x0000000f0a00720c */ /* 0x008fe20003f02070 */
[----:B------:R-:W3:Y:S01]  /*18a0*/  S2R R22, SR_LTMASK ;  /* 0x0000000000167919 */ /* 0x000ee20000003900 */
[----:B------:R-:W4:Y:S11]  /*18b0*/  LDC.64 R14, c[0x0][0x390] ;  /* 0x0000e400ff0e7b82 */ /* 0x000f360000000a00 */
[----:B0-----:R-:W4:Y:S01]  /*18c0*/  @P0 ATOMG.E.ADD.STRONG.GPU PT, R35, desc[UR8][R12.64], R23 ;  /* 0x800000170c2309a8 */ /* 0x001f2200081ef108 */
[----:B---3--:R-:W-:-:S06]  /*18d0*/  LOP3.LUT R22, R22, UR4, RZ, 0xc0, !PT ;  /* 0x0000000416167c12 */ /* 0x008fcc000f8ec0ff */
[----:B------:R-:W0:Y:S01]  /*18e0*/  POPC R22, R22 ;  /* 0x0000001600167309 */ /* 0x000e220000000000 */
[----:B--2---:R-:W-:Y:S02]  /*18f0*/  DADD R24, R24, R26 ;  /* 0x0000000018187229 */ /* 0x004fe4000000001a */
[----:B-----5:R-:W-:Y:S01]  /*1900*/  DADD R28, R28, R30 ;  /* 0x000000001c1c7229 */ /* 0x020fe2000000001e */
[----:B----4-:R-:W0:Y:S07]  /*1910*/  SHFL.IDX PT, R33, R35, R10, 0x1f ;  /* 0x00001f0a23217589 */ /* 0x010e2e00000e0000 */
[----:B-1----:R-:W-:-:S02]  /*1920*/  DADD R28, R28, UR6 ;  /* 0x000000061c1c7e29 */ /* 0x002fc40008000000 */
[----:B------:R-:W-:Y:S01]  /*1930*/  DMUL R30, R24, 0.5 ;  /* 0x3fe00000181e7828 */ /* 0x000fe20000000000 */
[----:B0-----:R-:W-:-:S04]  /*1940*/  IMAD.IADD R39, R33, 0x1, R22 ;  /* 0x0000000121277824 */ /* 0x001fc800078e0216 */
[----:B------:R-:W-:-:S04]  /*1950*/  IMAD.WIDE R32, R39, 0x8, R14 ;  /* 0x0000000827207825 */ /* 0x000fc800078e020e */
[----:B------:R-:W-:Y:S01]  /*1960*/  IMAD.WIDE R38, R39, 0x8, R16 ;  /* 0x0000000827267825 */ /* 0x000fe200078e0210 */
[----:B------:R0:W-:Y:S04]  /*1970*/  STG.E.64 desc[UR8][R32.64], R28 ;  /* 0x0000001c20007986 */ /* 0x0001e8000c101b08 */
[----:B------:R1:W-:Y:S04]  /*1980*/  STG.E.64 desc[UR8][R38.64], R30 ;  /* 0x0000001e26007986 */ /* 0x0003e8000c101b08 */
[----:B------:R-:W2:Y:S04]  /*1990*/  LDG.E.64 R26, desc[UR8][R6.64] ;  /* 0x00000008061a7981 */ /* 0x000ea8000c1e1b00 */
[----:B------:R-:W2:Y:S04]  /*19a0*/  LDG.E.64 R24, desc[UR8][R20.64+0x8] ;  /* 0x0000080814187981 */ /* 0x000ea8000c1e1b00 */
[----:B------:R-:W3:Y:S04]  /*19b0*/  LDG.E.64 R36, desc[UR8][R8.64] ;  /* 0x0000000808247981 */ /* 0x000ee8000c1e1b00 */
[----:B------:R-:W3:Y:S04]  /*19c0*/  LDG.E.64 R34, desc[UR8][R18.64+0x8] ;  /* 0x0000080812227981 */ /* 0x000ee8000c1e1b00 */
[----:B------:R-:W4:Y:S04]  /*19d0*/  @P0 ATOMG.E.ADD.STRONG.GPU PT, R41, desc[UR8][R12.64], R23 ;  /* 0x800000170c2909a8 */ /* 0x000f2800081ef108 */
[----:B----4-:R-:W4:Y:S01]  /*19e0*/  SHFL.IDX PT, R41, R41, R10, 0x1f ;  /* 0x00001f0a29297589 */ /* 0x010f2200000e0000 */
[----:B---3--:R-:W-:-:S02]  /*19f0*/  DADD R34, R36, R34 ;  /* 0x0000000024227229 */ /* 0x008fc40000000022 */
[----:B--2---:R-:W-:-:S06]  /*1a00*/  DADD R24, R26, R24 ;  /* 0x000000001a187229 */ /* 0x004fcc0000000018 */
[----:B0-----:R-:W-:Y:S02]  /*1a10*/  DADD R28, R34, UR6 ;  /* 0x00000006221c7e29 */ /* 0x001fe40008000000 */
[----:B-1----:R-:W-:Y:S01]  /*1a20*/  DMUL R30, R24, 0.5 ;  /* 0x3fe00000181e7828 */ /* 0x002fe20000000000 */
[----:B----4-:R-:W-:-:S04]  /*1a30*/  IMAD.IADD R27, R22, 0x1, R41 ;  /* 0x00000001161b7824 */ /* 0x010fc800078e0229 */
[----:B------:R-:W-:-:S04]  /*1a40*/  IMAD.WIDE R32, R27, 0x8, R14 ;  /* 0x000000081b207825 */ /* 0x000fc800078e020e */
[----:B------:R-:W-:Y:S01]  /*1a50*/  IMAD.WIDE R38, R27, 0x8, R16 ;  /* 0x000000081b267825 */ /* 0x000fe200078e0210 */
[----:B------:R-:W-:Y:S04]  /*1a60*/  STG.E.64 desc[UR8][R32.64], R28 ;  /* 0x0000001c20007986 */ /* 0x000fe8000c101b08 */
[----:B------:R-:W-:Y:S04]  /*1a70*/  STG.E.64 desc[UR8][R38.64], R30 ;  /* 0x0000001e26007986 */ /* 0x000fe8000c101b08 */
[----:B------:R-:W2:Y:S04]  /*1a80*/  LDG.E.64 R26, desc[UR8][R6.64] ;  /* 0x00000008061a7981 */ /* 0x000ea8000c1e1b00 */
[----:B------:R-:W2:Y:S04]  /*1a90*/  LDG.E.64 R24, desc[UR8][R20.64+0x10] ;  /* 0x0000100814187981 */ /* 0x000ea8000c1e1b00 */
[----:B------:R-:W3:Y:S04]  /*1aa0*/  LDG.E.64 R36, desc[UR8][R8.64] ;  /* 0x0000000808247981 */ /* 0x000ee8000c1e1b00 */
[----:B------:R-:W3:Y:S04]  /*1ab0*/  LDG.E.64 R34, desc[UR8][R18.64+0x10] ;  /* 0x0000100812227981 */ /* 0x000ee8000c1e1b00 */
[----:B------:R-:W4:Y:S04]  /*1ac0*/  @P0 ATOMG.E.ADD.STRONG.GPU PT, R41, desc[UR8][R12.64], R23 ;  /* 0x800000170c2909a8 */ /* 0x000f2800081ef108 */
[----:B----4-:R-:W0:Y:S01]  /*1ad0*/  SHFL.IDX PT, R41, R41, R10, 0x1f ;  /* 0x00001f0a29297589 */ /* 0x010e2200000e0000 */
[----:B---3--:R-:W-:-:S02]  /*1ae0*/  DADD R34, R36, R34 ;  /* 0x0000000024227229 */ /* 0x008fc40000000022 */
[----:B--2---:R-:W-:-:S06]  /*1af0*/  DADD R26, R26, R24 ;  /* 0x000000001a1a7229 */ /* 0x004fcc0000000018 */
[----:B------:R-:W-:Y:S02]  /*1b00*/  DADD R24, R34, UR6 ;  /* 0x0000000622187e29 */ /* 0x000fe40008000000 */
[----:B------:R-:W-:Y:S01]  /*1b10*/  DMUL R26, R26, 0.5 ;  /* 0x3fe000001a1a7828 */ /* 0x000fe20000000000 */
[----:B0-----:R-:W-:-:S05]  /*1b20*/  IADD3 R37, PT, PT, R22, R41, RZ ;  /* 0x0000002916257210 */ /* 0x001fca0007ffe0ff */
[----:B------:R-:W-:-:S04]  /*1b30*/  IMAD.WIDE R28, R37, 0x8, R14 ;  /* 0x00000008251c7825 */ /* 0x000fc800078e020e */
[----:B------:R-:W-:Y:S01]  /*1b40*/  IMAD.WIDE R32, R37, 0x8, R16 ;  /* 0x0000000825207825 */ /* 0x000fe200078e0210 */
[----:B------:R-:W-:Y:S04]  /*1b50*/  STG.E.64 desc[UR8][R28.64], R24 ;  /* 0x000000181c007986 */ /* 0x000fe8000c101b08 */
[----:B------:R-:W-:Y:S04]  /*1b60*/  STG.E.64 desc[UR8][R32.64], R26 ;  /* 0x0000001a20007986 */ /* 0x000fe8000c101b08 */
[----:B------:R-:W2:Y:S04]  /*1b70*/  LDG.E.64 R20, desc[UR8][R20.64+0x18] ;  /* 0x0000180814147981 */ /* 0x000ea8000c1e1b00 */
[----:B------:R-:W3:Y:S04]  /*1b80*/  LDG.E.64 R18, desc[UR8][R18.64+0x18] ;  /* 0x0000180812127981 */ /* 0x000ee8000c1e1b00 */
[----:B------:R-:W2:Y:S04]  /*1b90*/  LDG.E.64 R30, desc[UR8][R6.64] ;  /* 0x00000008061e7981 */ /* 0x000ea8000c1e1b00 */
[----:B------:R-:W3:Y:S04]  /*1ba0*/  LDG.E.64 R34, desc[UR8][R8.64] ;  /* 0x0000000808227981 */ /* 0x000ee8000c1e1b00 */
[----:B------:R-:W4:Y:S01]  /*1bb0*/  @P0 ATOMG.E.ADD.STRONG.GPU PT, R23, desc[UR8][R12.64], R23 ;  /* 0x800000170c1709a8 */ /* 0x000f2200081ef108 */
[----:B------:R-:W-:-:S05]  /*1bc0*/  VIADD R11, R11, 0x4 ;  /* 0x000000040b0b7836 */ /* 0x000fca0000000000 */
[----:B------:R-:W-:Y:S01]  /*1bd0*/  ISETP.GE.AND P0, PT, R11, R0, PT ;  /* 0x000000000b00720c */ /* 0x000fe20003f06270 */
[----:B----4-:R-:W0:Y:S01]  /*1be0*/  SHFL.IDX PT, R37, R23, R10, 0x1f ;  /* 0x00001f0a17257589 */ /* 0x010e2200000e0000 */
[----:B---3--:R-:W-:Y:S02]  /*1bf0*/  DADD R34, R34, R18 ;  /* 0x0000000022227229 */ /* 0x008fe40000000012 */
[----:B--2---:R-:W-:-:S06]  /*1c00*/  DADD R30, R30, R20 ;  /* 0x000000001e1e7229 */ /* 0x004fcc0000000014 */
[----:B------:R-:W-:Y:S02]  /*1c10*/  DADD R34, R34, UR6 ;  /* 0x0000000622227e29 */ /* 0x000fe40008000000 */
[----:B------:R-:W-:Y:S01]  /*1c20*/  DMUL R30, R30, 0.5 ;  /* 0x3fe000001e1e7828 */ /* 0x000fe20000000000 */
[----:B0-----:R-:W-:-:S04]  /*1c30*/  IMAD.IADD R37, R22, 0x1, R37 ;  /* 0x0000000116257824 */ /* 0x001fc800078e0225 */
[----:B------:R-:W-:-:S04]  /*1c40*/  IMAD.WIDE R14, R37, 0x8, R14 ;  /* 0x00000008250e7825 */ /* 0x000fc800078e020e */
[----:B------:R-:W-:Y:S01]  /*1c50*/  IMAD.WIDE R16, R37, 0x8, R16 ;  /* 0x0000000825107825 */ /* 0x000fe200078e0210 */
[----:B------:R3:W-:Y:S04]  /*1c60*/  STG.E.64 desc[UR8][R14.64], R34 ;  /* 0x000000220e007986 */ /* 0x0007e8000c101b08 */
[----:B------:R3:W-:Y:S01]  /*1c70*/  STG.E.64 desc[UR8][R16.64], R30 ;  /* 0x0000001e10007986 */ /* 0x0007e2000c101b08 */
[----:B------:R-:W-:Y:S05]  /*1c80*/  @!P0 BRA `(.L_x_49) ;  /* 0xfffffff800d48947 */ /* 0x000fea000383ffff */
[----:B------:R-:W-:Y:S05]  /*1c90*/  EXIT ;  /* 0x000000000000794d */ /* 0x000fea0003800000 */
        .type           $_Z39CalculatingTupleSumsAndSingleLengthPstsPdS_S_S_P12_DataForPstsS_Pcdddiii$__internal_accurate_pow,@function
        .size           $_Z39CalculatingTupleSumsAndSingleLengthPstsPdS_S_S_P12_DataForPstsS_Pcdddiii$__internal_accurate_pow,(.L_x_53 - $_Z39CalculatingTupleSumsAndSingleLengthPstsPdS_S_S_P12_DataForPstsS_Pcdddiii$__internal_accurate_pow)
$_Z39CalculatingTupleSumsAndSingleLengthPstsPdS_S_S_P12_DataForPstsS_Pcdddiii$__internal_accurate_pow:
[----:B------:R-:W-:Y:S01]  /*1ca0*/  ISETP.GT.U32.AND P0, PT, R3, 0xfffff, PT ;  /* 0x000fffff0300780c */ /* 0x000fe20003f04070 */
[----:B------:R-:W-:Y:S01]  /*1cb0*/  IMAD.MOV.U32 R4, RZ, RZ, R3 ;  /* 0x000000ffff047224 */ /* 0x000fe200078e0003 */
[----:B------:R-:W-:Y:S01]  /*1cc0*/  UMOV UR4, 0x7d2cafe2 ;  /* 0x7d2cafe200047882 */ /* 0x000fe20000000000 */
[----:B------:R-:W-:Y:S01]  /*1cd0*/  UMOV UR5, 0x3eb0f5ff ;  /* 0x3eb0f5ff00057882 */ /* 0x000fe20000000000 */
[----:B------:R-:W-:Y:S01]  /*1ce0*/  UMOV UR12, 0x3b39803f ;  /* 0x3b39803f000c7882 */ /* 0x000fe20000000000 */
[----:B------:R-:W-:-:S08]  /*1cf0*/  UMOV UR13, 0x3c7abc9e ;  /* 0x3c7abc9e000d7882 */ /* 0x000fd00000000000 */
[----:B------:R-:W-:Y:S01]  /*1d00*/  @!P0 DMUL R12, R2, 1.80143985094819840000e+16 ;  /* 0x43500000020c8828 */ /* 0x000fe20000000000 */
[----:B------:R-:W-:-:S09]  /*1d10*/  SHF.R.U32.HI R3, RZ, 0x14, R3 ;  /* 0x00000014ff037819 */ /* 0x000fd20000011603 */
[----:B------:R-:W-:Y:S01]  /*1d20*/  @!P0 IMAD.MOV.U32 R4, RZ, RZ, R13 ;  /* 0x000000ffff048224 */ /* 0x000fe200078e000d */
[----:B------:R-:W-:Y:S01]  /*1d30*/  @!P0 LEA.HI R3, R13, 0xffffffca, RZ, 0xc ;  /* 0xffffffca0d038811 */ /* 0x000fe200078f60ff */
[----:B------:R-:W-:-:S03]  /*1d40*/  @!P0 IMAD.MOV.U32 R2, RZ, RZ, R12 ;  /* 0x000000ffff028224 */ /* 0x000fc600078e000c */
[----:B------:R-:W-:Y:S02]  /*1d50*/  LOP3.LUT R4, R4, 0x800fffff, RZ, 0xc0, !PT ;  /* 0x800fffff04047812 */ /* 0x000fe400078ec0ff */
[----:B------:R-:W-:Y:S02]  /*1d60*/  MOV R32, R2 ;  /* 0x0000000200207202 */ /* 0x000fe40000000f00 */
[----:B------:R-:W-:Y:S01]  /*1d70*/  LOP3.LUT R5, R4, 0x3ff00000, RZ, 0xfc, !PT ;  /* 0x3ff0000004057812 */ /* 0x000fe200078efcff */
[----:B------:R-:W-:-:S03]  /*1d80*/  IMAD.MOV.U32 R4, RZ, RZ, RZ ;  /* 0x000000ffff047224 */ /* 0x000fc600078e00ff */
[----:B------:R-:W-:Y:S01]  /*1d90*/  ISETP.GE.U32.AND P1, PT, R5, 0x3ff6a09f, PT ;  /* 0x3ff6a09f0500780c */ /* 0x000fe20003f26070 */
[----:B------:R-:W-:-:S12]  /*1da0*/  IMAD.MOV.U32 R33, RZ, RZ, R5 ;  /* 0x000000ffff217224 */ /* 0x000fd800078e0005 */
[----:B------:R-:W-:-:S04]  /*1db0*/  @P1 VIADD R2, R33, 0xfff00000 ;  /* 0xfff0000021021836 */ /* 0x000fc80000000000 */
[----:B------:R-:W-:Y:S02]  /*1dc0*/  @P1 IMAD.MOV.U32 R33, RZ, RZ, R2 ;  /* 0x000000ffff211224 */ /* 0x000fe400078e0002 */
[C---:B------:R-:W-:Y:S02]  /*1dd0*/  VIADD R2, R3.reuse, 0xfffffc01 ;  /* 0xfffffc0103027836 */ /* 0x040fe40000000000 */
[----:B------:R-:W-:Y:S02]  /*1de0*/  @P1 VIADD R2, R3, 0xfffffc02 ;  /* 0xfffffc0203021836 */ /* 0x000fe40000000000 */
[C---:B------:R-:W-:Y:S01]  /*1df0*/  DADD R28, R32.reuse, 1 ;  /* 0x3ff00000201c7429 */ /* 0x040fe20000000000 */
[----:B------:R-:W-:Y:S01]  /*1e00*/  IMAD.MOV.U32 R3, RZ, RZ, 0x43300000 ;  /* 0x43300000ff037424 */ /* 0x000fe200078e00ff */
[----:B------:R-:W-:Y:S01]  /*1e10*/  DADD R32, R32, -1 ;  /* 0xbff0000020207429 */ /* 0x000fe20000000000 */
[----:B------:R-:W-:-:S03]  /*1e20*/  LOP3.LUT R2, R2, 0x80000000, RZ, 0x3c, !PT ;  /* 0x8000000002027812 */ /* 0x000fc600078e3cff */
[----:B------:R-:W0:Y:S02]  /*1e30*/  MUFU.RCP64H R5, R29 ;  /* 0x0000001d00057308 */ /* 0x000e240000001800 */
[----:B0-----:R-:W-:-:S08]  /*1e40*/  DFMA R30, -R28, R4, 1 ;  /* 0x3ff000001c1e742b */ /* 0x001fd00000000104 */
[----:B------:R-:W-:-:S08]  /*1e50*/  DFMA R30, R30, R30, R30 ;  /* 0x0000001e1e1e722b */ /* 0x000fd0000000001e */
[----:B------:R-:W-:Y:S01]  /*1e60*/  DFMA R30, R4, R30, R4 ;  /* 0x0000001e041e722b */ /* 0x000fe20000000004 */
[----:B------:R-:W-:Y:S01]  /*1e70*/  IMAD.MOV.U32 R4, RZ, RZ, 0x41ad3b5a ;  /* 0x41ad3b5aff047424 */ /* 0x000fe200078e00ff */
[----:B------:R-:W-:-:S06]  /*1e80*/  MOV R5, 0x3ed0f5d2 ;  /* 0x3ed0f5d200057802 */ /* 0x000fcc0000000f00 */
[----:B------:R-:W-:-:S08]  /*1e90*/  DMUL R34, R32, R30 ;  /* 0x0000001e20227228 */ /* 0x000fd00000000000 */
[----:B------:R-:W-:-:S08]  /*1ea0*/  DFMA R34, R32, R30, R34 ;  /* 0x0000001e2022722b */ /* 0x000fd00000000022 */
[----:B------:R-:W-:-:S08]  /*1eb0*/  DMUL R36, R34, R34 ;  /* 0x0000002222247228 */ /* 0x000fd00000000000 */
[----:B------:R-:W-:Y:S01]  /*1ec0*/  DFMA R4, R36, UR4, R4 ;  /* 0x0000000424047c2b */ /* 0x000fe20008000004 */
[----:B------:R-:W-:Y:S01]  /*1ed0*/  UMOV UR4, 0x75488a3f ;  /* 0x75488a3f00047882 */ /* 0x000fe20000000000 */
[----:B------:R-:W-:-:S06]  /*1ee0*/  UMOV UR5, 0x3ef3b20a ;  /* 0x3ef3b20a00057882 */ /* 0x000fcc0000000000 */
[----:B------:R-:W-:Y:S01]  /*1ef0*/  DFMA R28, R36, R4, UR4 ;  /* 0x00000004241c7e2b */ /* 0x000fe20008000004 */
[----:B------:R-:W-:Y:S01]  /*1f00*/  UMOV UR4, 0xe4faecd5 ;  /* 0xe4faecd500047882 */ /* 0x000fe20000000000 */
[----:B------:R-:W-:Y:S01]  /*1f10*/  UMOV UR5, 0x3f1745cd ;  /* 0x3f1745cd00057882 */ /* 0x000fe20000000000 */
[----:B------:R-:W-:-:S05]  /*1f20*/  DADD R4, R32, -R34 ;  /* 0x0000000020047229 */ /* 0x000fca0000000822 */
[----:B------:R-:W-:Y:S01]  /*1f30*/  DFMA R28, R36, R28, UR4 ;  /* 0x00000004241c7e2b */ /* 0x000fe2000800001c */
[----:B------:R-:W-:Y:S01]  /*1f40*/  UMOV UR4, 0x258a578b ;  /* 0x258a578b00047882 */ /* 0x000fe20000000000 */
[----:B------:R-:W-:Y:S01]  /*1f50*/  UMOV UR5, 0x3f3c71c7 ;  /* 0x3f3c71c700057882 */ /* 0x000fe20000000000 */
[----:B------:R-:W-:-:S05]  /*1f60*/  DADD R4, R4, R4 ;  /* 0x0000000004047229 */ /* 0x000fca0000000004 */
[----:B------:R-:W-:Y:S01]  /*1f70*/  DFMA R28, R36, R28, UR4 ;  /* 0x00000004241c7e2b */ /* 0x000fe2000800001c */
[----:B------:R-:W-:Y:S01]  /*1f80*/  UMOV UR4, 0x9242b910 ;  /* 0x9242b91000047882 */ /* 0x000fe20000000000 */
[----:B------:R-:W-:Y:S01]  /*1f90*/  UMOV UR5, 0x3f624924 ;  /* 0x3f62492400057882 */ /* 0x000fe20000000000 */
[----:B------:R-:W-:-:S05]  /*1fa0*/  DFMA R4, R32, -R34, R4 ;  /* 0x800000222004722b */ /* 0x000fca0000000004 */
[----:B------:R-:W-:Y:S01]  /*1fb0*/  DFMA R28, R36, R28, UR4 ;  /* 0x00000004241c7e2b */ /* 0x000fe2000800001c */
[----:B------:R-:W-:Y:S01]  /*1fc0*/  UMOV UR4, 0x99999dfb ;  /* 0x99999dfb00047882 */ /* 0x000fe20000000000 */
[----:B------:R-:W-:Y:S01]  /*1fd0*/  UMOV UR5, 0x3f899999 ;  /* 0x3f89999900057882 */ /* 0x000fe20000000000 */
[----:B------:R-:W-:-:S05]  /*1fe0*/  DMUL R4, R30, R4 ;  /* 0x000000041e047228 */ /* 0x000fca0000000000 */
[----:B------:R-:W-:Y:S01]  /*1ff0*/  DFMA R28, R36, R28, UR4 ;  /* 0x00000004241c7e2b */ /* 0x000fe2000800001c */
[----:B------:R-:W-:Y:S01]  /*2000*/  UMOV UR4, 0x55555555 ;  /* 0x5555555500047882 */ /* 0x000fe20000000000 */
[----:B------:R-:W-:-:S03]  /*2010*/  UMOV UR5, 0x3fb55555 ;  /* 0x3fb5555500057882 */ /* 0x000fc60000000000 */
[----:B------:R-:W-:Y:S02]  /*2020*/  VIADD R39, R5, 0x100000 ;  /* 0x0010000005277836 */ /* 0x000fe40000000000 */
[----:B------:R-:W-:Y:S01]  /*2030*/  IMAD.MOV.U32 R38, RZ, RZ, R4 ;  /* 0x000000ffff267224 */ /* 0x000fe200078e0004 */
[----:B------:R-:W-:-:S08]  /*2040*/  DFMA R32, R36, R28, UR4 ;  /* 0x0000000424207e2b */ /* 0x000fd0000800001c */
[----:B------:R-:W-:Y:S01]  /*2050*/  DADD R30, -R32, UR4 ;  /* 0x00000004201e7e29 */ /* 0x000fe20008000100 */
[----:B------:R-:W-:Y:S01]  /*2060*/  UMOV UR4, 0xb9e7b0 ;  /* 0x00b9e7b000047882 */ /* 0x000fe20000000000 */
[----:B------:R-:W-:-:S06]  /*2070*/  UMOV UR5, 0x3c46a4cb ;  /* 0x3c46a4cb00057882 */ /* 0x000fcc0000000000 */
[----:B------:R-:W-:Y:S02]  /*2080*/  DFMA R30, R36, R28, R30 ;  /* 0x0000001c241e722b */ /* 0x000fe4000000001e */
[----:B------:R-:W-:-:S06]  /*2090*/  DMUL R28, R34, R34 ;  /* 0x00000022221c7228 */ /* 0x000fcc0000000000 */
[----:B------:R-:W-:Y:S01]  /*20a0*/  DADD R30, R30, -UR4 ;  /* 0x800000041e1e7e29 */ /* 0x000fe20008000000 */
[----:B------:R-:W-:Y:S01]  /*20b0*/  UMOV UR4, 0x80000000 ;  /* 0x8000000000047882 */ /* 0x000fe20000000000 */
[C---:B------:R-:W-:Y:S01]  /*20c0*/  DFMA R12, R34.reuse, R34, -R28 ;  /* 0x00000022220c722b */ /* 0x040fe2000000081c */
[----:B------:R-:W-:Y:S01]  /*20d0*/  UMOV UR5, 0x43300000 ;  /* 0x4330000000057882 */ /* 0x000fe20000000000 */
[----:B------:R-:W-:-:S06]  /*20e0*/  DMUL R36, R34, R28 ;  /* 0x0000001c22247228 */ /* 0x000fcc0000000000 */
[C---:B------:R-:W-:Y:S02]  /*20f0*/  DFMA R38, R34.reuse, R38, R12 ;  /* 0x000000262226722b */ /* 0x040fe4000000000c */
[----:B------:R-:W-:-:S08]  /*2100*/  DFMA R12, R34, R28, -R36 ;  /* 0x0000001c220c722b */ /* 0x000fd00000000824 */
[----:B------:R-:W-:Y:S02]  /*2110*/  DFMA R12, R4, R28, R12 ;  /* 0x0000001c040c722b */ /* 0x000fe4000000000c */
[----:B------:R-:W-:-:S06]  /*2120*/  DADD R28, R32, R30 ;  /* 0x00000000201c7229 */ /* 0x000fcc000000001e */
[----:B------:R-:W-:Y:S02]  /*2130*/  DFMA R12, R34, R38, R12 ;  /* 0x00000026220c722b */ /* 0x000fe4000000000c */
[----:B------:R-:W-:Y:S02]  /*2140*/  DADD R38, R32, -R28 ;  /* 0x0000000020267229 */ /* 0x000fe4000000081c */
[----:B------:R-:W-:-:S06]  /*2150*/  DMUL R32, R28, R36 ;  /* 0x000000241c207228 */ /* 0x000fcc0000000000 */
[----:B------:R-:W-:Y:S02]  /*2160*/  DADD R38, R30, R38 ;  /* 0x000000001e267229 */ /* 0x000fe40000000026 */
[----:B------:R-:W-:-:S08]  /*2170*/  DFMA R30, R28, R36, -R32 ;  /* 0x000000241c1e722b */ /* 0x000fd00000000820 */
[----:B------:R-:W-:-:S08]  /*2180*/  DFMA R12, R28, R12, R30 ;  /* 0x0000000c1c0c722b */ /* 0x000fd0000000001e */
[----:B------:R-:W-:-:S08]  /*2190*/  DFMA R38, R38, R36, R12 ;  /* 0x000000242626722b */ /* 0x000fd0000000000c */
[----:B------:R-:W-:-:S08]  /*21a0*/  DADD R28, R32, R38 ;  /* 0x00000000201c7229 */ /* 0x000fd00000000026 */
[--C-:B------:R-:W-:Y:S02]  /*21b0*/  DADD R12, R34, R28.reuse ;  /* 0x00000000220c7229 */ /* 0x100fe4000000001c */
[----:B------:R-:W-:-:S06]  /*21c0*/  DADD R32, R32, -R28 ;  /* 0x0000000020207229 */ /* 0x000fcc000000081c */
[----:B------:R-:W-:Y:S02]  /*21d0*/  DADD R34, R34, -R12 ;  /* 0x0000000022227229 */ /* 0x000fe4000000080c */
[----:B------:R-:W-:-:S06]  /*21e0*/  DADD R32, R38, R32 ;  /* 0x0000000026207229 */ /* 0x000fcc0000000020 */
[----:B------:R-:W-:Y:S02]  /*21f0*/  DADD R34, R28, R34 ;  /* 0x000000001c227229 */ /* 0x000fe40000000022 */
[----:B------:R-:W-:Y:S01]  /*2200*/  DADD R28, R2, -UR4 ;  /* 0x80000004021c7e29 */ /* 0x000fe20008000000 */
[----:B------:R-:W-:Y:S01]  /*2210*/  UMOV UR4, 0xfefa39ef ;  /* 0xfefa39ef00047882 */ /* 0x000fe20000000000 */
[----:B------:R-:W-:-:S04]  /*2220*/  UMOV UR5, 0x3fe62e42 ;  /* 0x3fe62e4200057882 */ /* 0x000fc80000000000 */
[----:B------:R-:W-:-:S08]  /*2230*/  DADD R32, R32, R34 ;  /* 0x0000000020207229 */ /* 0x000fd00000000022 */
[----:B------:R-:W-:-:S08]  /*2240*/  DADD R4, R4, R32 ;  /* 0x0000000004047229 */ /* 0x000fd00000000020 */
[----:B------:R-:W-:-:S08]  /*2250*/  DADD R30, R12, R4 ;  /* 0x000000000c1e7229 */ /* 0x000fd00000000004 */
[--C-:B------:R-:W-:Y:S02]  /*2260*/  DFMA R2, R28, UR4, R30.reuse ;  /* 0x000000041c027c2b */ /* 0x100fe4000800001e */
[----:B------:R-:W-:-:S06]  /*2270*/  DADD R32, R12, -R30 ;  /* 0x000000000c207229 */ /* 0x000fcc000000081e */
[----:B------:R-:W-:Y:S02]  /*2280*/  DFMA R12, R28, -UR4, R2 ;  /* 0x800000041c0c7c2b */ /* 0x000fe40008000002 */
[----:B------:R-:W-:-:S06]  /*2290*/  DADD R32, R4, R32 ;  /* 0x0000000004207229 */ /* 0x000fcc0000000020 */
[----:B------:R-:W-:Y:S01]  /*22a0*/  DADD R12, -R30, R12 ;  /* 0x000000001e0c7229 */ /* 0x000fe2000000010c */
[----:B------:R-:W-:Y:S01]  /*22b0*/  MOV R30, 0x652b82fe ;  /* 0x652b82fe001e7802 */ /* 0x000fe20000000f00 */
[----:B------:R-:W-:-:S06]  /*22c0*/  IMAD.MOV.U32 R31, RZ, RZ, 0x3ff71547 ;  /* 0x3ff71547ff1f7424 */ /* 0x000fcc00078e00ff */
[----:B------:R-:W-:-:S08]  /*22d0*/  DADD R12, R32, -R12 ;  /* 0x00000000200c7229 */ /* 0x000fd0000000080c */
[----:B------:R-:W-:-:S08]  /*22e0*/  DFMA R28, R28, UR12, R12 ;  /* 0x0000000c1c1c7c2b */ /* 0x000fd0000800000c */
[----:B------:R-:W-:-:S08]  /*22f0*/  DADD R4, R2, R28 ;  /* 0x0000000002047229 */ /* 0x000fd0000000001c */
[----:B------:R-:W-:Y:S02]  /*2300*/  DADD R12, R2, -R4 ;  /* 0x00000000020c7229 */ /* 0x000fe40000000804 */
[----:B------:R-:W-:-:S06]  /*2310*/  DMUL R2, R4, 2 ;  /* 0x4000000004027828 */ /* 0x000fcc0000000000 */
[----:B------:R-:W-:Y:S02]  /*2320*/  DADD R12, R28, R12 ;  /* 0x000000001c0c7229 */ /* 0x000fe4000000000c */
[----:B------:R-:W-:-:S08]  /*2330*/  DFMA R4, R4, 2, -R2 ;  /* 0x400000000404782b */ /* 0x000fd00000000802 */
[----:B------:R-:W-:-:S08]  /*2340*/  DFMA R12, R12, 2, R4 ;  /* 0x400000000c0c782b */ /* 0x000fd00000000004 */
[----:B------:R-:W-:-:S08]  /*2350*/  DADD R32, R2, R12 ;  /* 0x0000000002207229 */ /* 0x000fd0000000000c */
[----:B------:R-:W-:Y:S02]  /*2360*/  DFMA R30, R32, R30, 6.75539944105574400000e+15 ;  /* 0x43380000201e742b */ /* 0x000fe4000000001e */
[----:B------:R-:W-:Y:S01]  /*2370*/  FSETP.GEU.AND P0, PT, |R33|, 4.1917929649353027344, PT ;  /* 0x4086232b2100780b */ /* 0x000fe20003f0e200 */
[----:B------:R-:W-:-:S05]  /*2380*/  DADD R2, R2, -R32 ;  /* 0x0000000002027229 */ /* 0x000fca0000000820 */
[----:B------:R-:W-:-:S03]  /*2390*/  DADD R4, R30, -6.75539944105574400000e+15 ;  /* 0xc33800001e047429 */ /* 0x000fc60000000000 */
[----:B------:R-:W-:-:S05]  /*23a0*/  DADD R12, R12, R2 ;  /* 0x000000000c0c7229 */ /* 0x000fca0000000002 */
[----:B------:R-:W-:Y:S01]  /*23b0*/  DFMA R28, R4, -UR4, R32 ;  /* 0x80000004041c7c2b */ /* 0x000fe20008000020 */
[----:B------:R-:W-:Y:S01]  /*23c0*/  UMOV UR4, 0x3b39803f ;  /* 0x3b39803f00047882 */ /* 0x000fe20000000000 */
[----:B------:R-:W-:-:S06]  /*23d0*/  UMOV UR5, 0x3c7abc9e ;  /* 0x3c7abc9e00057882 */ /* 0x000fcc0000000000 */
[----:B------:R-:W-:Y:S01]  /*23e0*/  DFMA R28, R4, -UR4, R28 ;  /* 0x80000004041c7c2b */ /* 0x000fe2000800001c */
[----:B------:R-:W-:Y:S01]  /*23f0*/  UMOV UR4, 0x69ce2bdf ;  /* 0x69ce2bdf00047882 */ /* 0x000fe20000000000 */
[----:B------:R-:W-:Y:S01]  /*2400*/  IMAD.MOV.U32 R4, RZ, RZ, -0x35dec16 ;  /* 0xfca213eaff047424 */ /* 0x000fe200078e00ff */
[----:B------:R-:W-:Y:S01]  /*2410*/  UMOV UR5, 0x3e5ade15 ;  /* 0x3e5ade1500057882 */ /* 0x000fe20000000000 */
[----:B------:R-:W-:-:S06]  /*2420*/  IMAD.MOV.U32 R5, RZ, RZ, 0x3e928af3 ;  /* 0x3e928af3ff057424 */ /* 0x000fcc00078e00ff */
[----:B------:R-:W-:Y:S01]  /*2430*/  DFMA R4, R28, UR4, R4 ;  /* 0x000000041c047c2b */ /* 0x000fe20008000004 */
[----:B------:R-:W-:Y:S01]  /*2440*/  UMOV UR4, 0x62401315 ;  /* 0x6240131500047882 */ /* 0x000fe20000000000 */
[----:B------:R-:W-:-:S06]  /*2450*/  UMOV UR5, 0x3ec71dee ;  /* 0x3ec71dee00057882 */ /* 0x000fcc0000000000 */
[----:B------:R-:W-:Y:S01]  /*2460*/  DFMA R4, R28, R4, UR4 ;  /* 0x000000041c047e2b */ /* 0x000fe20008000004 */
        /* <DEDUP_REMOVED lines=20> */
[----:B------:R-:W-:-:S08]  /*25b0*/  DFMA R4, R28, R4, UR4 ;  /* 0x000000041c047e2b */ /* 0x000fd00008000004 */
[----:B------:R-:W-:-:S08]  /*25c0*/  DFMA R4, R28, R4, 1 ;  /* 0x3ff000001c04742b */ /* 0x000fd00000000004 */
[----:B------:R-:W-:-:S10]  /*25d0*/  DFMA R4, R28, R4, 1 ;  /* 0x3ff000001c04742b */ /* 0x000fd40000000004 */
[----:B------:R-:W-:Y:S02]  /*25e0*/  IMAD R29, R30, 0x100000, R5 ;  /* 0x001000001e1d7824 */ /* 0x000fe400078e0205 */
[----:B------:R-:W-:Y:S01]  /*25f0*/  IMAD.MOV.U32 R28, RZ, RZ, R4 ;  /* 0x000000ffff1c7224 */ /* 0x000fe200078e0004 */
[----:B------:R-:W-:Y:S06]  /*2600*/  @!P0 BRA `(.L_x_50) ;  /* 0x0000000000308947 */ /* 0x000fec0003800000 */
[----:B------:R-:W-:Y:S01]  /*2610*/  FSETP.GEU.AND P1, PT, |R33|, 4.2275390625, PT ;  /* 0x408748002100780b */ /* 0x000fe20003f2e200 */
[C---:B------:R-:W-:Y:S02]  /*2620*/  DADD R28, R32.reuse, +INF ;  /* 0x7ff00000201c7429 */ /* 0x040fe40000000000 */
[----:B------:R-:W-:-:S08]  /*2630*/  DSETP.GEU.AND P0, PT, R32, RZ, PT ;  /* 0x000000ff2000722a */ /* 0x000fd00003f0e000 */
[----:B------:R-:W-:Y:S02]  /*2640*/  FSEL R28, R28, RZ, P0 ;  /* 0x000000ff1c1c7208 */ /* 0x000fe40000000000 */
[----:B------:R-:W-:Y:S02]  /*2650*/  @!P1 LEA.HI R2, R30, R30, RZ, 0x1 ;  /* 0x0000001e1e029211 */ /* 0x000fe400078f08ff */
[----:B------:R-:W-:Y:S02]  /*2660*/  FSEL R29, R29, RZ, P0 ;  /* 0x000000ff1d1d7208 */ /* 0x000fe40000000000 */
[----:B------:R-:W-:-:S04]  /*2670*/  @!P1 SHF.R.S32.HI R2, RZ, 0x1, R2 ;  /* 0x00000001ff029819 */ /* 0x000fc80000011402 */
[----:B------:R-:W-:Y:S01]  /*2680*/  @!P1 IADD3 R3, PT, PT, R30, -R2, RZ ;  /* 0x800000021e039210 */ /* 0x000fe20007ffe0ff */
[----:B------:R-:W-:Y:S02]  /*2690*/  @!P1 IMAD R5, R2, 0x100000, R5 ;  /* 0x0010000002059824 */ /* 0x000fe400078e0205 */
[----:B------:R-:W-:Y:S01]  /*26a0*/  @!P1 IMAD.MOV.U32 R2, RZ, RZ, RZ ;  /* 0x000000ffff029224 */ /* 0x000fe200078e00ff */
[----:B------:R-:W-:-:S06]  /*26b0*/  @!P1 LEA R3, R3, 0x3ff00000, 0x14 ;  /* 0x3ff0000003039811 */ /* 0x000fcc00078ea0ff */
[----:B------:R-:W-:-:S11]  /*26c0*/  @!P1 DMUL R28, R4, R2 ;  /* 0x00000002041c9228 */ /* 0x000fd60000000000 */
.L_x_50:
[----:B------:R-:W-:Y:S01]  /*26d0*/  DFMA R12, R12, R28, R28 ;  /* 0x0000001c0c0c722b */ /* 0x000fe2000000001c */
[----:B------:R-:W-:Y:S01]  /*26e0*/  IMAD.MOV.U32 R4, RZ, RZ, R0 ;  /* 0x000000ffff047224 */ /* 0x000fe200078e0000 */
[----:B------:R-:W-:Y:S01]  /*26f0*/  DSETP.NEU.AND P0, PT, |R28|, +INF , PT ;  /* 0x7ff000001c00742a */ /* 0x000fe20003f0d200 */
[----:B------:R-:W-:-:S07]  /*2700*/  IMAD.MOV.U32 R5, RZ, RZ, 0x0 ;  /* 0x00000000ff057424 */ /* 0x000fce00078e00ff */
[----:B------:R-:W-:Y:S02]  /*2710*/  FSEL R3, R28, R12, !P0 ;  /* 0x0000000c1c037208 */ /* 0x000fe40004000000 */
[----:B------:R-:W-:Y:S01]  /*2720*/  FSEL R2, R29, R13, !P0 ;  /* 0x0000000d1d027208 */ /* 0x000fe20004000000 */
[----:B------:R-:W-:Y:S06]  /*2730*/  RET.REL.NODEC R4 `(_Z39CalculatingTupleSumsAndSingleLengthPstsPdS_S_S_P12_DataForPstsS_Pcdddiii) ;  /* 0xffffffd804307950 */ /* 0x000fec0003c3ffff */
.L_x_51:
        /* <DEDUP_REMOVED lines=12> */
.L_x_53:


//--------------------- .nv.shared.reserved.0     --------------------------
	.section	.nv.shared.reserved.0,"aw",@nobits
	.weak		__nv_reservedSMEM_offset_0_alias
	.size		__nv_reservedSMEM_offset_0_alias, 0, 64
	.other		__nv_reservedSMEM_offset_0_alias,@"STO_CUDA_RESERVED_SHARED STV_DEFAULT"
__nv_reservedSMEM_offset_0_alias:
	.zero		0
	.zero		64


//--------------------- .nv.global                --------------------------
	.section	.nv.global,"aw",@nobits
	.align	4
.nv.global:
	.type		multipleLengthPstCounter,@object
	.size		multipleLengthPstCounter,(dev_wind_count - multipleLengthPstCounter)
multipleLengthPstCounter:
	.zero		4
	.type		dev_wind_count,@object
	.size		dev_wind_count,(dev_pst_count - dev_wind_count)
dev_wind_count:
	.zero		4
	.type		dev_pst_count,@object
	.size		dev_pst_count,(dev_count - dev_pst_count)
dev_pst_count:
	.zero		4
	.type		dev_count,@object
	.size		dev_count,(charArrayCounter - dev_count)
dev_count:
	.zero		4
	.type		charArrayCounter,@object
	.size		charArrayCounter,(dev_data - charArrayCounter)
charArrayCounter:
	.zero		4
	.type		dev_data,@object
	.size		dev_data,(_ZN34_INTERNAL_544976bc_4_k_cu_4e1686954cuda3std6ranges3__45__cpo4sizeE - dev_data)
dev_data:
	.zero		200
	.type		_ZN34_INTERNAL_544976bc_4_k_cu_4e1686954cuda3std6ranges3__45__cpo4sizeE,@object
	.size		_ZN34_INTERNAL_544976bc_4_k_cu_4e1686954cuda3std6ranges3__45__cpo4sizeE,(_ZN34_INTERNAL_544976bc_4_k_cu_4e1686956thrust24THRUST_300001_SM_1000_NS3seqE - _ZN34_INTERNAL_544976bc_4_k_cu_4e1686954cuda3std6ranges3__45__cpo4sizeE)
_ZN34_INTERNAL_544976bc_4_k_cu_4e1686954cuda3std6ranges3__45__cpo4sizeE:
	.zero		1
	.type		_ZN34_INTERNAL_544976bc_4_k_cu_4e1686956thrust24THRUST_300001_SM_1000_NS3seqE,@object
	.size		_ZN34_INTERNAL_544976bc_4_k_cu_4e1686956thrust24THRUST_300001_SM_1000_NS3seqE,(_ZN34_INTERNAL_544976bc_4_k_cu_4e1686954cuda3std3__48in_placeE - _ZN34_INTERNAL_544976bc_4_k_cu_4e1686956thrust24THRUST_300001_SM_1000_NS3seqE)
_ZN34_INTERNAL_544976bc_4_k_cu_4e1686956thrust24THRUST_300001_SM_1000_NS3seqE:
	.zero		1
	.type		_ZN34_INTERNAL_544976bc_4_k_cu_4e1686954cuda3std3__48in_placeE,@object
	.size		_ZN34_INTERNAL_544976bc_4_k_cu_4e1686954cuda3std3__48in_placeE,(_ZN34_INTERNAL_544976bc_4_k_cu_4e1686956thrust24THRUST_300001_SM_1000_NS12placeholders2_3E - _ZN34_INTERNAL_544976bc_4_k_cu_4e1686954cuda3std3__48in_placeE)
_ZN34_INTERNAL_544976bc_4_k_cu_4e1686954cuda3std3__48in_placeE:
	.zero		1
	.type		_ZN34_INTERNAL_544976bc_4_k_cu_4e1686956thrust24THRUST_300001_SM_1000_NS12placeholders2_3E,@object
	.size		_ZN34_INTERNAL_544976bc_4_k_cu_4e1686956thrust24THRUST_300001_SM_1000_NS12placeholders2_3E,(_ZN34_INTERNAL_544976bc_4_k_cu_4e1686954cuda3std3__45__cpo6cbeginE - _ZN34_INTERNAL_544976bc_4_k_cu_4e1686956thrust24THRUST_300001_SM_1000_NS12placeholders2_3E)
_ZN34_INTERNAL_544976bc_4_k_cu_4e1686956thrust24THRUST_300001_SM_1000_NS12placeholders2_3E:
	.zero		1
	.type		_ZN34_INTERNAL_544976bc_4_k_cu_4e1686954cuda3std3__45__cpo6cbeginE,@object
	.size		_ZN34_INTERNAL_544976bc_4_k_cu_4e1686954cuda3std3__45__cpo6cbeginE,(_ZN34_INTERNAL_544976bc_4_k_cu_4e1686954cuda3std6ranges3__45__cpo6cbeginE - _ZN34_INTERNAL_544976bc_4_k_cu_4e1686954cuda3std3__45__cpo6cbeginE)
_ZN34_INTERNAL_544976bc_4_k_cu_4e1686954cuda3std3__45__cpo6cbeginE:
	.zero		1
	.type		_ZN34_INTERNAL_544976bc_4_k_cu_4e1686954cuda3std6ranges3__45__cpo6cbeginE,@object
	.size		_ZN34_INTERNAL_544976bc_4_k_cu_4e1686954cuda3std6ranges3__45__cpo6cbeginE,(_ZN34_INTERNAL_544976bc_4_k_cu_4e1686956thrust24THRUST_300001_SM_1000_NS12placeholders2_7E - _ZN34_INTERNAL_544976bc_4_k_cu_4e1686954cuda3std6ranges3__45__cpo6cbeginE)
_ZN34_INTERNAL_544976bc_4_k_cu_4e1686954cuda3std6ranges3__45__cpo6cbeginE:
	.zero		1
	.type		_ZN34_INTERNAL_544976bc_4_k_cu_4e1686956thrust24THRUST_300001_SM_1000_NS12placeholders2_7E,@object
	.size		_ZN34_INTERNAL_544976bc_4_k_cu_4e1686956thrust24THRUST_300001_SM_1000_NS12placeholders2_7E,(_ZN34_INTERNAL_544976bc_4_k_cu_4e1686954cuda3std3__45__cpo7crbeginE - _ZN34_INTERNAL_544976bc_4_k_cu_4e1686956thrust24THRUST_300001_SM_1000_NS12placeholders2_7E)
_ZN34_INTERNAL_544976bc_4_k_cu_4e1686956thrust24THRUST_300001_SM_1000_NS12placeholders2_7E:
	.zero		1
	.type		_ZN34_INTERNAL_544976bc_4_k_cu_4e1686954cuda3std3__45__cpo7crbeginE,@object
	.size		_ZN34_INTERNAL_544976bc_4_k_cu_4e1686954cuda3std3__45__cpo7crbeginE,(_ZN34_INTERNAL_544976bc_4_k_cu_4e1686954cuda3std6ranges3__45__cpo4nextE - _ZN34_INTERNAL_544976bc_4_k_cu_4e1686954cuda3std3__45__cpo7crbeginE)
_ZN34_INTERNAL_544976bc_4_k_cu_4e1686954cuda3std3__45__cpo7crbeginE:
	.zero		1
	.type		_ZN34_INTERNAL_544976bc_4_k_cu_4e1686954cuda3std6ranges3__45__cpo4nextE,@object
	.size		_ZN34_INTERNAL_544976bc_4_k_cu_4e1686954cuda3std6ranges3__45__cpo4nextE,(_ZN34_INTERNAL_544976bc_4_k_cu_4e1686956thrust24THRUST_300001_SM_1000_NS8cuda_cub10par_nosyncE - _ZN34_INTERNAL_544976bc_4_k_cu_4e1686954cuda3std6ranges3__45__cpo4nextE)
_ZN34_INTERNAL_544976bc_4_k_cu_4e1686954cuda3std6ranges3__45__cpo4nextE:
	.zero		1
	.type		_ZN34_INTERNAL_544976bc_4_k_cu_4e1686956thrust24THRUST_300001_SM_1000_NS8cuda_cub10par_nosyncE,@object
	.size		_ZN34_INTERNAL_544976bc_4_k_cu_4e1686956thrust24THRUST_300001_SM_1000_NS8cuda_cub10par_nosyncE,(_ZN34_INTERNAL_544976bc_4_k_cu_4e1686954cuda3std6ranges3__45__cpo4swapE - _ZN34_INTERNAL_544976bc_4_k_cu_4e1686956thrust24THRUST_300001_SM_1000_NS8cuda_cub10par_nosyncE)
_ZN34_INTERNAL_544976bc_4_k_cu_4e1686956thrust24THRUST_300001_SM_1000_NS8cuda_cub10par_nosyncE:
	.zero		1
	.type		_ZN34_INTERNAL_544976bc_4_k_cu_4e1686954cuda3std6ranges3__45__cpo4swapE,@object
	.size		_ZN34_INTERNAL_544976bc_4_k_cu_4e1686954cuda3std6ranges3__45__cpo4swapE,(_ZN34_INTERNAL_544976bc_4_k_cu_4e1686956thrust24THRUST_300001_SM_1000_NS12placeholders2_5E - _ZN34_INTERNAL_544976bc_4_k_cu_4e1686954cuda3std6ranges3__45__cpo4swapE)
_ZN34_INTERNAL_544976bc_4_k_cu_4e1686954cuda3std6ranges3__45__cpo4swapE:
	.zero		1
	.type		_ZN34_INTERNAL_544976bc_4_k_cu_4e1686956thrust24THRUST_300001_SM_1000_NS12placeholders2_5E,@object
	.size		_ZN34_INTERNAL_544976bc_4_k_cu_4e1686956thrust24THRUST_300001_SM_1000_NS12placeholders2_5E,(_ZN34_INTERNAL_544976bc_4_k_cu_4e1686954cuda3std3__45__cpo6rbeginE - _ZN34_INTERNAL_544976bc_4_k_cu_4e1686956thrust24THRUST_300001_SM_1000_NS12placeholders2_5E)
_ZN34_INTERNAL_544976bc_4_k_cu_4e1686956thrust24THRUST_300001_SM_1000_NS12placeholders2_5E:
	.zero		1
	.type		_ZN34_INTERNAL_544976bc_4_k_cu_4e1686954cuda3std3__45__cpo6rbeginE,@object
	.size		_ZN34_INTERNAL_544976bc_4_k_cu_4e1686954cuda3std3__45__cpo6rbeginE,(_ZN34_INTERNAL_544976bc_4_k_cu_4e1686954cuda3std6ranges3__45__cpo7advanceE - _ZN34_INTERNAL_544976bc_4_k_cu_4e1686954cuda3std3__45__cpo6rbeginE)
_ZN34_INTERNAL_544976bc_4_k_cu_4e1686954cuda3std3__45__cpo6rbeginE:
	.zero		1
	.type		_ZN34_INTERNAL_544976bc_4_k_cu_4e1686954cuda3std6ranges3__45__cpo7advanceE,@object
	.size		_ZN34_INTERNAL_544976bc_4_k_cu_4e1686954cuda3std6ranges3__45__cpo7advanceE,(_ZN34_INTERNAL_544976bc_4_k_cu_4e1686954cuda3std6ranges3__45__cpo8distanceE - _ZN34_INTERNAL_544976bc_4_k_cu_4e1686954cuda3std6ranges3__45__cpo7advanceE)
_ZN34_INTERNAL_544976bc_4_k_cu_4e1686954cuda3std6ranges3__45__cpo7advanceE:
	.zero		1
	.type		_ZN34_INTERNAL_544976bc_4_k_cu_4e1686954cuda3std6ranges3__45__cpo8distanceE,@object
	.size		_ZN34_INTERNAL_544976bc_4_k_cu_4e1686954cuda3std6ranges3__45__cpo8distanceE,(_ZN34_INTERNAL_544976bc_4_k_cu_4e1686954cuda3std3__47nulloptE - _ZN34_INTERNAL_544976bc_4_k_cu_4e1686954cuda3std6ranges3__45__cpo8distanceE)
_ZN34_INTERNAL_544976bc_4_k_cu_4e1686954cuda3std6ranges3__45__cpo8distanceE:
	.zero		1
	.type		_ZN34_INTERNAL_544976bc_4_k_cu_4e1686954cuda3std3__47nulloptE,@object
	.size		_ZN34_INTERNAL_544976bc_4_k_cu_4e1686954cuda3std3__47nulloptE,(_ZN34_INTERNAL_544976bc_4_k_cu_4e1686956thrust24THRUST_300001_SM_1000_NS12placeholders2_9E - _ZN34_INTERNAL_544976bc_4_k_cu_4e1686954cuda3std3__47nulloptE)
_ZN34_INTERNAL_544976bc_4_k_cu_4e1686954cuda3std3__47nulloptE:
	.zero		1
	.type		_ZN34_INTERNAL_544976bc_4_k_cu_4e1686956thrust24THRUST_300001_SM_1000_NS12placeholders2_9E,@object
	.size		_ZN34_INTERNAL_544976bc_4_k_cu_4e1686956thrust24THRUST_300001_SM_1000_NS12placeholders2_9E,(_ZN34_INTERNAL_544976bc_4_k_cu_4e1686954cuda3std3__436_GLOBAL__N__544976bc_4_k_cu_4e1686956ignoreE - _ZN34_INTERNAL_544976bc_4_k_cu_4e1686956thrust24THRUST_300001_SM_1000_NS12placeholders2_9E)
_ZN34_INTERNAL_544976bc_4_k_cu_4e1686956thrust24THRUST_300001_SM_1000_NS12placeholders2_9E:
	.zero		1
	.type		_ZN34_INTERNAL_544976bc_4_k_cu_4e1686954cuda3std3__436_GLOBAL__N__544976bc_4_k_cu_4e1686956ignoreE,@object
	.size		_ZN34_INTERNAL_544976bc_4_k_cu_4e1686954cuda3std3__436_GLOBAL__N__544976bc_4_k_cu_4e1686956ignoreE,(_ZN34_INTERNAL_544976bc_4_k_cu_4e1686954cuda3std6ranges3__45__cpo4dataE - _ZN34_INTERNAL_544976bc_4_k_cu_4e1686954cuda3std3__436_GLOBAL__N__544976bc_4_k_cu_4e1686956ignoreE)
_ZN34_INTERNAL_544976bc_4_k_cu_4e1686954cuda3std3__436_GLOBAL__N__544976bc_4_k_cu_4e1686956ignoreE:
	.zero		1
	.type		_ZN34_INTERNAL_544976bc_4_k_cu_4e1686954cuda3std6ranges3__45__cpo4dataE,@object
	.size		_ZN34_INTERNAL_544976bc_4_k_cu_4e1686954cuda3std6ranges3__45__cpo4dataE,(_ZN34_INTERNAL_544976bc_4_k_cu_4e1686956thrust24THRUST_300001_SM_1000_NS12placeholders2_1E - _ZN34_INTERNAL_544976bc_4_k_cu_4e1686954cuda3std6ranges3__45__cpo4dataE)
_ZN34_INTERNAL_544976bc_4_k_cu_4e1686954cuda3std6ranges3__45__cpo4dataE:
	.zero		1
	.type		_ZN34_INTERNAL_544976bc_4_k_cu_4e1686956thrust24THRUST_300001_SM_1000_NS12placeholders2_1E,@object
	.size		_ZN34_INTERNAL_544976bc_4_k_cu_4e1686956thrust24THRUST_300001_SM_1000_NS12placeholders2_1E,(_ZN34_INTERNAL_544976bc_4_k_cu_4e1686954cuda3std3__45__cpo5beginE - _ZN34_INTERNAL_544976bc_4_k_cu_4e1686956thrust24THRUST_300001_SM_1000_NS12placeholders2_1E)
_ZN34_INTERNAL_544976bc_4_k_cu_4e1686956thrust24THRUST_300001_SM_1000_NS12placeholders2_1E:
	.zero		1
	.type		_ZN34_INTERNAL_544976bc_4_k_cu_4e1686954cuda3std3__45__cpo5beginE,@object
	.size		_ZN34_INTERNAL_544976bc_4_k_cu_4e1686954cuda3std3__45__cpo5beginE,(_ZN34_INTERNAL_544976bc_4_k_cu_4e1686954cuda3std6ranges3__45__cpo5beginE - _ZN34_INTERNAL_544976bc_4_k_cu_4e1686954cuda3std3__45__cpo5beginE)
_ZN34_INTERNAL_544976bc_4_k_cu_4e1686954cuda3std3__45__cpo5beginE:
	.zero		1
	.type		_ZN34_INTERNAL_544976bc_4_k_cu_4e1686954cuda3std6ranges3__45__cpo5beginE,@object
	.size		_ZN34_INTERNAL_544976bc_4_k_cu_4e1686954cuda3std6ranges3__45__cpo5beginE,(_ZN34_INTERNAL_544976bc_4_k_cu_4e1686956thrust24THRUST_300001_SM_1000_NS12placeholders2_6E - _ZN34_INTERNAL_544976bc_4_k_cu_4e1686954cuda3std6ranges3__45__cpo5beginE)
_ZN34_INTERNAL_544976bc_4_k_cu_4e1686954cuda3std6ranges3__45__cpo5beginE:
	.zero		1
	.type		_ZN34_INTERNAL_544976bc_4_k_cu_4e1686956thrust24THRUST_300001_SM_1000_NS12placeholders2_6E,@object
	.size		_ZN34_INTERNAL_544976bc_4_k_cu_4e1686956thrust24THRUST_300001_SM_1000_NS12placeholders2_6E,(_ZN34_INTERNAL_544976bc_4_k_cu_4e1686954cuda3std3__45__cpo4rendE - _ZN34_INTERNAL_544976bc_4_k_cu_4e1686956thrust24THRUST_300001_SM_1000_NS12placeholders2_6E)
_ZN34_INTERNAL_544976bc_4_k_cu_4e1686956thrust24THRUST_300001_SM_1000_NS12placeholders2_6E:
	.zero		1
	.type		_ZN34_INTERNAL_544976bc_4_k_cu_4e1686954cuda3std3__45__cpo4rendE,@object
	.size		_ZN34_INTERNAL_544976bc_4_k_cu_4e1686954cuda3std3__45__cpo4rendE,(_ZN34_INTERNAL_544976bc_4_k_cu_4e1686954cuda3std6ranges3__45__cpo9iter_swapE - _ZN34_INTERNAL_544976bc_4_k_cu_4e1686954cuda3std3__45__cpo4rendE)
_ZN34_INTERNAL_544976bc_4_k_cu_4e1686954cuda3std3__45__cpo4rendE:
	.zero		1
	.type		_ZN34_INTERNAL_544976bc_4_k_cu_4e1686954cuda3std6ranges3__45__cpo9iter_swapE,@object
	.size		_ZN34_INTERNAL_544976bc_4_k_cu_4e1686954cuda3std6ranges3__45__cpo9iter_swapE,(_ZN34_INTERNAL_544976bc_4_k_cu_4e1686956thrust24THRUST_300001_SM_1000_NS8cuda_cub3parE - _ZN34_INTERNAL_544976bc_4_k_cu_4e1686954cuda3std6ranges3__45__cpo9iter_swapE)
_ZN34_INTERNAL_544976bc_4_k_cu_4e1686954cuda3std6ranges3__45__cpo9iter_swapE:
	.zero		1
	.type		_ZN34_INTERNAL_544976bc_4_k_cu_4e1686956thrust24THRUST_300001_SM_1000_NS8cuda_cub3parE,@object
	.size		_ZN34_INTERNAL_544976bc_4_k_cu_4e1686956thrust24THRUST_300001_SM_1000_NS8cuda_cub3parE,(_ZN34_INTERNAL_544976bc_4_k_cu_4e1686954cuda3std3__48unexpectE - _ZN34_INTERNAL_544976bc_4_k_cu_4e1686956thrust24THRUST_300001_SM_1000_NS8cuda_cub3parE)
_ZN34_INTERNAL_544976bc_4_k_cu_4e1686956thrust24THRUST_300001_SM_1000_NS8cuda_cub3parE:
	.zero		1
	.type		_ZN34_INTERNAL_544976bc_4_k_cu_4e1686954cuda3std3__48unexpectE,@object
	.size		_ZN34_INTERNAL_544976bc_4_k_cu_4e1686954cuda3std3__48unexpectE,(_ZN34_INTERNAL_544976bc_4_k_cu_4e1686956thrust24THRUST_300001_SM_1000_NS12placeholders3_10E - _ZN34_INTERNAL_544976bc_4_k_cu_4e1686954cuda3std3__48unexpectE)
_ZN34_INTERNAL_544976bc_4_k_cu_4e1686954cuda3std3__48unexpectE:
	.zero		1
	.type		_ZN34_INTERNAL_544976bc_4_k_cu_4e1686956thrust24THRUST_300001_SM_1000_NS12placeholders3_10E,@object
	.size		_ZN34_INTERNAL_544976bc_4_k_cu_4e1686956thrust24THRUST_300001_SM_1000_NS12placeholders3_10E,(_ZN34_INTERNAL_544976bc_4_k_cu_4e1686954cuda3std3__419piecewise_constructE - _ZN34_INTERNAL_544976bc_4_k_cu_4e1686956thrust24THRUST_300001_SM_1000_NS12placeholders3_10E)
_ZN34_INTERNAL_544976bc_4_k_cu_4e1686956thrust24THRUST_300001_SM_1000_NS12placeholders3_10E:
	.zero		1
	.type		_ZN34_INTERNAL_544976bc_4_k_cu_4e1686954cuda3std3__419piecewise_constructE,@object
	.size		_ZN34_INTERNAL_544976bc_4_k_cu_4e1686954cuda3std3__419piecewise_constructE,(_ZN34_INTERNAL_544976bc_4_k_cu_4e1686954cuda3std6ranges3__45__cpo5cdataE - _ZN34_INTERNAL_544976bc_4_k_cu_4e1686954cuda3std3__419piecewise_constructE)
_ZN34_INTERNAL_544976bc_4_k_cu_4e1686954cuda3std3__419piecewise_constructE:
	.zero		1
	.type		_ZN34_INTERNAL_544976bc_4_k_cu_4e1686954cuda3std6ranges3__45__cpo5cdataE,@object
	.size		_ZN34_INTERNAL_544976bc_4_k_cu_4e1686954cuda3std6ranges3__45__cpo5cdataE,(_ZN34_INTERNAL_544976bc_4_k_cu_4e1686956thrust24THRUST_300001_SM_1000_NS12placeholders2_2E - _ZN34_INTERNAL_544976bc_4_k_cu_4e1686954cuda3std6ranges3__45__cpo5cdataE)
_ZN34_INTERNAL_544976bc_4_k_cu_4e1686954cuda3std6ranges3__45__cpo5cdataE:
	.zero		1
	.type		_ZN34_INTERNAL_544976bc_4_k_cu_4e1686956thrust24THRUST_300001_SM_1000_NS12placeholders2_2E,@object
	.size		_ZN34_INTERNAL_544976bc_4_k_cu_4e1686956thrust24THRUST_300001_SM_1000_NS12placeholders2_2E,(_ZN34_INTERNAL_544976bc_4_k_cu_4e1686954cuda3std3__45__cpo3endE - _ZN34_INTERNAL_544976bc_4_k_cu_4e1686956thrust24THRUST_300001_SM_1000_NS12placeholders2_2E)
_ZN34_INTERNAL_544976bc_4_k_cu_4e1686956thrust24THRUST_300001_SM_1000_NS12placeholders2_2E:
	.zero		1
	.type		_ZN34_INTERNAL_544976bc_4_k_cu_4e1686954cuda3std3__45__cpo3endE,@object
	.size		_ZN34_INTERNAL_544976bc_4_k_cu_4e1686954cuda3std3__45__cpo3endE,(_ZN34_INTERNAL_544976bc_4_k_cu_4e1686954cuda3std6ranges3__45__cpo3endE - _ZN34_INTERNAL_544976bc_4_k_cu_4e1686954cuda3std3__45__cpo3endE)
_ZN34_INTERNAL_544976bc_4_k_cu_4e1686954cuda3std3__45__cpo3endE:
	.zero		1
	.type		_ZN34_INTERNAL_544976bc_4_k_cu_4e1686954cuda3std6ranges3__45__cpo3endE,@object
	.size		_ZN34_INTERNAL_544976bc_4_k_cu_4e1686954cuda3std6ranges3__45__cpo3endE,(_ZN34_INTERNAL_544976bc_4_k_cu_4e1686956thrust24THRUST_300001_SM_1000_NS12placeholders2_4E - _ZN34_INTERNAL_544976bc_4_k_cu_4e1686954cuda3std6ranges3__45__cpo3endE)
_ZN34_INTERNAL_544976bc_4_k_cu_4e1686954cuda3std6ranges3__45__cpo3endE:
	.zero		1
	.type		_ZN34_INTERNAL_544976bc_4_k_cu_4e1686956thrust24THRUST_300001_SM_1000_NS12placeholders2_4E,@object
	.size		_ZN34_INTERNAL_544976bc_4_k_cu_4e1686956thrust24THRUST_300001_SM_1000_NS12placeholders2_4E,(_ZN34_INTERNAL_544976bc_4_k_cu_4e1686954cuda3std3__45__cpo4cendE - _ZN34_INTERNAL_544976bc_4_k_cu_4e1686956thrust24THRUST_300001_SM_1000_NS12placeholders2_4E)
_ZN34_INTERNAL_544976bc_4_k_cu_4e1686956thrust24THRUST_300001_SM_1000_NS12placeholders2_4E:
	.zero		1
	.type		_ZN34_INTERNAL_544976bc_4_k_cu_4e1686954cuda3std3__45__cpo4cendE,@object
	.size		_ZN34_INTERNAL_544976bc_4_k_cu_4e1686954cuda3std3__45__cpo4cendE,(_ZN34_INTERNAL_544976bc_4_k_cu_4e1686954cuda3std6ranges3__45__cpo4cendE - _ZN34_INTERNAL_544976bc_4_k_cu_4e1686954cuda3std3__45__cpo4cendE)
_ZN34_INTERNAL_544976bc_4_k_cu_4e1686954cuda3std3__45__cpo4cendE:
	.zero		1
	.type		_ZN34_INTERNAL_544976bc_4_k_cu_4e1686954cuda3std6ranges3__45__cpo4cendE,@object
	.size		_ZN34_INTERNAL_544976bc_4_k_cu_4e1686954cuda3std6ranges3__45__cpo4cendE,(_ZN34_INTERNAL_544976bc_4_k_cu_4e1686954cuda3std6ranges3__45__cpo5ssizeE - _ZN34_INTERNAL_544976bc_4_k_cu_4e1686954cuda3std6ranges3__45__cpo4cendE)
_ZN34_INTERNAL_544976bc_4_k_cu_4e1686954cuda3std6ranges3__45__cpo4cendE:
	.zero		1
	.type		_ZN34_INTERNAL_544976bc_4_k_cu_4e1686954cuda3std6ranges3__45__cpo5ssizeE,@object
	.size		_ZN34_INTERNAL_544976bc_4_k_cu_4e1686954cuda3std6ranges3__45__cpo5ssizeE,(_ZN34_INTERNAL_544976bc_4_k_cu_4e1686954cuda3std3__420unreachable_sentinelE - _ZN34_INTERNAL_544976bc_4_k_cu_4e1686954cuda3std6ranges3__45__cpo5ssizeE)
_ZN34_INTERNAL_544976bc_4_k_cu_4e1686954cuda3std6ranges3__45__cpo5ssizeE:
	.zero		1
	.type		_ZN34_INTERNAL_544976bc_4_k_cu_4e1686954cuda3std3__420unreachable_sentinelE,@object
	.size		_ZN34_INTERNAL_544976bc_4_k_cu_4e1686954cuda3std3__420unreachable_sentinelE,(_ZN34_INTERNAL_544976bc_4_k_cu_4e1686956thrust24THRUST_300001_SM_1000_NS12placeholders2_8E - _ZN34_INTERNAL_544976bc_4_k_cu_4e1686954cuda3std3__420unreachable_sentinelE)
_ZN34_INTERNAL_544976bc_4_k_cu_4e1686954cuda3std3__420unreachable_sentinelE:
	.zero		1
	.type		_ZN34_INTERNAL_544976bc_4_k_cu_4e1686956thrust24THRUST_300001_SM_1000_NS12placeholders2_8E,@object
	.size		_ZN34_INTERNAL_544976bc_4_k_cu_4e1686956thrust24THRUST_300001_SM_1000_NS12placeholders2_8E,(_ZN34_INTERNAL_544976bc_4_k_cu_4e1686954cuda3std3__45__cpo5crendE - _ZN34_INTERNAL_544976bc_4_k_cu_4e1686956thrust24THRUST_300001_SM_1000_NS12placeholders2_8E)
_ZN34_INTERNAL_544976bc_4_k_cu_4e1686956thrust24THRUST_300001_SM_1000_NS12placeholders2_8E:
	.zero		1
	.type		_ZN34_INTERNAL_544976bc_4_k_cu_4e1686954cuda3std3__45__cpo5crendE,@object
	.size		_ZN34_INTERNAL_544976bc_4_k_cu_4e1686954cuda3std3__45__cpo5crendE,(_ZN34_INTERNAL_544976bc_4_k_cu_4e1686954cuda3std6ranges3__45__cpo4prevE - _ZN34_INTERNAL_544976bc_4_k_cu_4e1686954cuda3std3__45__cpo5crendE)
_ZN34_INTERNAL_544976bc_4_k_cu_4e1686954cuda3std3__45__cpo5crendE:
	.zero		1
	.type		_ZN34_INTERNAL_544976bc_4_k_cu_4e1686954cuda3std6ranges3__45__cpo4prevE,@object
	.size		_ZN34_INTERNAL_544976bc_4_k_cu_4e1686954cuda3std6ranges3__45__cpo4prevE,(_ZN34_INTERNAL_544976bc_4_k_cu_4e1686956thrust24THRUST_300001_SM_1000_NS6system6detail10sequential3seqE - _ZN34_INTERNAL_544976bc_4_k_cu_4e1686954cuda3std6ranges3__45__cpo4prevE)
_ZN34_INTERNAL_544976bc_4_k_cu_4e1686954cuda3std6ranges3__45__cpo4prevE:
	.zero		1
	.type		_ZN34_INTERNAL_544976bc_4_k_cu_4e1686956thrust24THRUST_300001_SM_1000_NS6system6detail10sequential3seqE,@object
	.size		_ZN34_INTERNAL_544976bc_4_k_cu_4e1686956thrust24THRUST_300001_SM_1000_NS6system6detail10sequential3seqE,(_ZN34_INTERNAL_544976bc_4_k_cu_4e1686954cuda3std6ranges3__45__cpo9iter_moveE - _ZN34_INTERNAL_544976bc_4_k_cu_4e1686956thrust24THRUST_300001_SM_1000_NS6system6detail10sequential3seqE)
_ZN34_INTERNAL_544976bc_4_k_cu_4e1686956thrust24THRUST_300001_SM_1000_NS6system6detail10sequential3seqE:
	.zero		1
	.type		_ZN34_INTERNAL_544976bc_4_k_cu_4e1686954cuda3std6ranges3__45__cpo9iter_moveE,@object
	.size		_ZN34_INTERNAL_544976bc_4_k_cu_4e1686954cuda3std6ranges3__45__cpo9iter_moveE,(.L_21 - _ZN34_INTERNAL_544976bc_4_k_cu_4e1686954cuda3std6ranges3__45__cpo9iter_moveE)
_ZN34_INTERNAL_544976bc_4_k_cu_4e1686954cuda3std6ranges3__45__cpo9iter_moveE:
	.zero		1
.L_21:


//--------------------- .nv.constant0._ZN3cub18CUB_300001_SM_10006detail11EmptyKernelIvEEvv --------------------------
	.section	.nv.constant0._ZN3cub18CUB_300001_SM_10006detail11EmptyKernelIvEEvv,"a",@progbits
	.sectionflags	@""
	.align	4
.nv.constant0._ZN3cub18CUB_300001_SM_10006detail11EmptyKernelIvEEvv:
	.zero		896


//--------------------- .nv.constant0._Z18WindowLaunchKerneliddP34_ShortlistedMassSumsAndIntensitiesiP29_WindowCapturedElementsStructd --------------------------
	.section	.nv.constant0._Z18WindowLaunchKerneliddP34_ShortlistedMassSumsAndIntensitiesiP29_WindowCapturedElementsStructd,"a",@progbits
	.sectionflags	@""
	.align	4
.nv.constant0._Z18WindowLaunchKerneliddP34_ShortlistedMassSumsAndIntensitiesiP29_WindowCapturedElementsStructd:
	.zero		952


//--------------------- .nv.constant0._Z39CalculatingTupleSumsAndSingleLengthPstsPdS_S_S_P12_DataForPstsS_Pcdddiii --------------------------
	.section	.nv.constant0._Z39CalculatingTupleSumsAndSingleLengthPstsPdS_S_S_P12_DataForPstsS_Pcdddiii,"a",@progbits
	.sectionflags	@""
	.align	4
.nv.constant0._Z39CalculatingTupleSumsAndSingleLengthPstsPdS_S_S_P12_DataForPstsS_Pcdddiii:
	.zero		988


//--------------------- SYMBOLS --------------------------

	.type		.nv.reservedSmem.offset0,@object
	.size		.nv.reservedSmem.offset0,0x4
